//
// Generated by NVIDIA NVVM Compiler
//
// Compiler Build ID: CL-36424714
// Cuda compilation tools, release 13.0, V13.0.88
// Based on NVVM 20.0.0
//

.version 9.0
.target sm_100
.address_size 64

	// .globl	shred_kernel

.visible .entry shred_kernel(
	.param .u64 .ptr .align 1 shred_kernel_param_0,
	.param .u64 .ptr .align 1 shred_kernel_param_1,
	.param .u64 .ptr .align 1 shred_kernel_param_2,
	.param .u64 .ptr .align 1 shred_kernel_param_3,
	.param .u64 shred_kernel_param_4,
	.param .u64 shred_kernel_param_5,
	.param .u64 shred_kernel_param_6,
	.param .u64 shred_kernel_param_7,
	.param .u64 shred_kernel_param_8,
	.param .u64 shred_kernel_param_9,
	.param .u64 shred_kernel_param_10,
	.param .u64 shred_kernel_param_11
)
{
	.reg .pred 	%p<6>;
	.reg .b16 	%rs<4>;
	.reg .b32 	%r<15>;
	.reg .b64 	%rd<54>;

	ld.param.u64 	%rd15, [shred_kernel_param_1];
	ld.param.u64 	%rd16, [shred_kernel_param_2];
	ld.param.u64 	%rd17, [shred_kernel_param_3];
	ld.param.u64 	%rd25, [shred_kernel_param_4];
	ld.param.u64 	%rd18, [shred_kernel_param_5];
	ld.param.u64 	%rd19, [shred_kernel_param_6];
	ld.param.u64 	%rd20, [shred_kernel_param_7];
	ld.param.u64 	%rd21, [shred_kernel_param_8];
	ld.param.u64 	%rd22, [shred_kernel_param_9];
	ld.param.u64 	%rd23, [shred_kernel_param_10];
	ld.param.u64 	%rd24, [shred_kernel_param_11];
	mov.u32 	%r1, %ctaid.x;
	mov.u32 	%r2, %ntid.x;
	mov.u32 	%r3, %tid.x;
	mad.lo.s32 	%r4, %r1, %r2, %r3;
	cvt.u64.u32 	%rd1, %r4;
	setp.le.u64 	%p1, %rd25, %rd1;
	@%p1 bra 	$L__BB0_12;
	add.s64 	%rd2, %rd20, %rd19;
	add.s64 	%rd3, %rd2, %rd21;
	or.b64  	%rd26, %rd18, %rd3;
	and.b64  	%rd27, %rd26, -4294967296;
	setp.ne.s64 	%p2, %rd27, 0;
	@%p2 bra 	$L__BB0_3;
	cvt.u32.u64 	%r5, %rd3;
	cvt.u32.u64 	%r6, %rd18;
	rem.u32 	%r7, %r6, %r5;
	cvt.u64.u32 	%rd51, %r7;
	bra.uni 	$L__BB0_4;
$L__BB0_3:
	rem.u64 	%rd51, %rd18, %rd3;
$L__BB0_4:
	add.s64 	%rd7, %rd51, %rd1;
	or.b64  	%rd28, %rd7, %rd3;
	and.b64  	%rd29, %rd28, -4294967296;
	setp.ne.s64 	%p3, %rd29, 0;
	@%p3 bra 	$L__BB0_6;
	cvt.u32.u64 	%r8, %rd3;
	cvt.u32.u64 	%r9, %rd7;
	div.u32 	%r10, %r9, %r8;
	mul.lo.s32 	%r11, %r10, %r8;
	sub.s32 	%r12, %r9, %r11;
	cvt.u64.u32 	%rd12, %r10;
	cvt.u64.u32 	%rd13, %r12;
	bra.uni 	$L__BB0_7;
$L__BB0_6:
	div.u64 	%rd12, %rd7, %rd3;
	mul.lo.s64 	%rd30, %rd12, %rd3;
	sub.s64 	%rd13, %rd7, %rd30;
$L__BB0_7:
	ld.param.u64 	%rd50, [shred_kernel_param_0];
	cvta.to.global.u64 	%rd31, %rd50;
	add.s64 	%rd32, %rd31, %rd1;
	ld.global.u8 	%rs2, [%rd32];
	cvt.u32.u64 	%r13, %rd1;
	and.b32  	%r14, %r13, 7;
	shr.u64 	%rd33, %rd18, %r14;
	cvt.u16.u64 	%rs3, %rd33;
	xor.b16  	%rs1, %rs2, %rs3;
	setp.ge.u64 	%p4, %rd13, %rd19;
	@%p4 bra 	$L__BB0_9;
	sub.s64 	%rd46, %rd13, %rd22;
	mad.lo.s64 	%rd47, %rd12, %rd19, %rd46;
	cvta.to.global.u64 	%rd48, %rd15;
	add.s64 	%rd49, %rd48, %rd47;
	st.global.u8 	[%rd49], %rs1;
	bra.uni 	$L__BB0_12;
$L__BB0_9:
	setp.ge.u64 	%p5, %rd13, %rd2;
	@%p5 bra 	$L__BB0_11;
	mul.lo.s64 	%rd40, %rd12, %rd20;
	add.s64 	%rd41, %rd23, %rd19;
	sub.s64 	%rd42, %rd40, %rd41;
	add.s64 	%rd43, %rd42, %rd13;
	cvta.to.global.u64 	%rd44, %rd16;
	add.s64 	%rd45, %rd44, %rd43;
	st.global.u8 	[%rd45], %rs1;
	bra.uni 	$L__BB0_12;
$L__BB0_11:
	mul.lo.s64 	%rd34, %rd12, %rd21;
	add.s64 	%rd35, %rd24, %rd2;
	sub.s64 	%rd36, %rd34, %rd35;
	add.s64 	%rd37, %rd36, %rd13;
	cvta.to.global.u64 	%rd38, %rd17;
	add.s64 	%rd39, %rd38, %rd37;
	st.global.u8 	[%rd39], %rs1;
$L__BB0_12:
	ret;

}
	// .globl	unshred_kernel
.visible .entry unshred_kernel(
	.param .u64 .ptr .align 1 unshred_kernel_param_0,
	.param .u64 .ptr .align 1 unshred_kernel_param_1,
	.param .u64 .ptr .align 1 unshred_kernel_param_2,
	.param .u64 .ptr .align 1 unshred_kernel_param_3,
	.param .u64 unshred_kernel_param_4,
	.param .u64 unshred_kernel_param_5,
	.param .u64 unshred_kernel_param_6,
	.param .u64 unshred_kernel_param_7,
	.param .u64 unshred_kernel_param_8
)
{
	.reg .pred 	%p<6>;
	.reg .b16 	%rs<8>;
	.reg .b32 	%r<15>;
	.reg .b64 	%rd<45>;

	ld.param.u64 	%rd14, [unshred_kernel_param_0];
	ld.param.u64 	%rd15, [unshred_kernel_param_1];
	ld.param.u64 	%rd16, [unshred_kernel_param_2];
	ld.param.u64 	%rd17, [unshred_kernel_param_3];
	ld.param.u64 	%rd22, [unshred_kernel_param_4];
	ld.param.u64 	%rd18, [unshred_kernel_param_5];
	ld.param.u64 	%rd19, [unshred_kernel_param_6];
	ld.param.u64 	%rd20, [unshred_kernel_param_7];
	ld.param.u64 	%rd21, [unshred_kernel_param_8];
	mov.u32 	%r1, %ctaid.x;
	mov.u32 	%r2, %ntid.x;
	mov.u32 	%r3, %tid.x;
	mad.lo.s32 	%r4, %r1, %r2, %r3;
	cvt.u64.u32 	%rd1, %r4;
	setp.le.u64 	%p1, %rd22, %rd1;
	@%p1 bra 	$L__BB1_13;
	add.s64 	%rd2, %rd20, %rd19;
	add.s64 	%rd3, %rd2, %rd21;
	or.b64  	%rd23, %rd18, %rd3;
	and.b64  	%rd24, %rd23, -4294967296;
	setp.ne.s64 	%p2, %rd24, 0;
	@%p2 bra 	$L__BB1_3;
	cvt.u32.u64 	%r5, %rd3;
	cvt.u32.u64 	%r6, %rd18;
	rem.u32 	%r7, %r6, %r5;
	cvt.u64.u32 	%rd42, %r7;
	bra.uni 	$L__BB1_4;
$L__BB1_3:
	rem.u64 	%rd42, %rd18, %rd3;
$L__BB1_4:
	add.s64 	%rd7, %rd42, %rd1;
	or.b64  	%rd25, %rd7, %rd3;
	and.b64  	%rd26, %rd25, -4294967296;
	setp.ne.s64 	%p3, %rd26, 0;
	@%p3 bra 	$L__BB1_6;
	cvt.u32.u64 	%r8, %rd3;
	cvt.u32.u64 	%r9, %rd7;
	div.u32 	%r10, %r9, %r8;
	mul.lo.s32 	%r11, %r10, %r8;
	sub.s32 	%r12, %r9, %r11;
	cvt.u64.u32 	%rd12, %r10;
	cvt.u64.u32 	%rd13, %r12;
	bra.uni 	$L__BB1_7;
$L__BB1_6:
	div.u64 	%rd12, %rd7, %rd3;
	mul.lo.s64 	%rd27, %rd12, %rd3;
	sub.s64 	%rd13, %rd7, %rd27;
$L__BB1_7:
	setp.ge.u64 	%p4, %rd13, %rd19;
	@%p4 bra 	$L__BB1_9;
	mad.lo.s64 	%rd36, %rd12, %rd19, %rd13;
	cvta.to.global.u64 	%rd37, %rd14;
	add.s64 	%rd38, %rd37, %rd36;
	ld.global.u8 	%rs7, [%rd38];
	bra.uni 	$L__BB1_12;
$L__BB1_9:
	setp.ge.u64 	%p5, %rd13, %rd2;
	@%p5 bra 	$L__BB1_11;
	sub.s64 	%rd32, %rd13, %rd19;
	mad.lo.s64 	%rd33, %rd12, %rd20, %rd32;
	cvta.to.global.u64 	%rd34, %rd15;
	add.s64 	%rd35, %rd34, %rd33;
	ld.global.u8 	%rs7, [%rd35];
	bra.uni 	$L__BB1_12;
$L__BB1_11:
	sub.s64 	%rd28, %rd13, %rd2;
	mad.lo.s64 	%rd29, %rd12, %rd21, %rd28;
	cvta.to.global.u64 	%rd30, %rd16;
	add.s64 	%rd31, %rd30, %rd29;
	ld.global.u8 	%rs7, [%rd31];
$L__BB1_12:
	cvt.u32.u64 	%r13, %rd1;
	and.b32  	%r14, %r13, 7;
	shr.u64 	%rd39, %rd18, %r14;
	cvt.u16.u64 	%rs5, %rd39;
	xor.b16  	%rs6, %rs7, %rs5;
	cvta.to.global.u64 	%rd40, %rd17;
	add.s64 	%rd41, %rd40, %rd1;
	st.global.u8 	[%rd41], %rs6;
$L__BB1_13:
	ret;

}


// ===== COMPILED SASS (sm_100) =====

	.target	sm_100

	.elftype	@"ET_EXEC"


//--------------------- .note.nv.tkinfo           --------------------------
	.section	.note.nv.tkinfo,"",@"SHT_NOTE"
	.sectionflags	@"SHF_NOTE_NV_TKINFO"
	.tkinfo
        /*0018*/ 	.word	0x00000002
        /*0030*/ 	.string	""
        /*0030*/ 	.string	"ptxas"
        /*0030*/ 	.string	"Cuda compilation tools, release 13.0, V13.0.88"
        /*0030*/ 	.string	"Build cuda_13.0.r13.0/compiler.36424714_0"
        /*0030*/ 	.string	"-arch sm_100 -m 64 "



//--------------------- .note.nv.cuinfo           --------------------------
	.section	.note.nv.cuinfo,"",@"SHT_NOTE"
	.sectionflags	@"SHF_NOTE_NV_CUINFO"
        /*0018*/ 	.short	0x0002
        /*001a*/ 	.short	0x0064
        /*001c*/ 	.short	0x0082
	.zero		2


//--------------------- .nv.info                  --------------------------
	.section	.nv.info,"",@"SHT_CUDA_INFO"
	.align	4


	//----- nvinfo : EIATTR_REGCOUNT
	.align		4
        /*0000*/ 	.byte	0x04, 0x2f
        /*0002*/ 	.short	(.L_1 - .L_0)
	.align		4
.L_0:
        /*0004*/ 	.word	index@(shred_kernel)
        /*0008*/ 	.word	0x00000012


	//----- nvinfo : EIATTR_FRAME_SIZE
	.align		4
.L_1:
        /*000c*/ 	.byte	0x04, 0x11
        /*000e*/ 	.short	(.L_3 - .L_2)
	.align		4
.L_2:
        /*0010*/ 	.word	index@($__internal_3_$__cuda_sm20_rem_u64)
        /*0014*/ 	.word	0x00000000


	//----- nvinfo : EIATTR_FRAME_SIZE
	.align		4
.L_3:
        /*0018*/ 	.byte	0x04, 0x11
        /*001a*/ 	.short	(.L_5 - .L_4)
	.align		4
.L_4:
        /*001c*/ 	.word	index@($__internal_2_$__cuda_sm20_div_u64)
        /*0020*/ 	.word	0x00000000


	//----- nvinfo : EIATTR_FRAME_SIZE
	.align		4
.L_5:
        /*0024*/ 	.byte	0x04, 0x11
        /*0026*/ 	.short	(.L_7 - .L_6)
	.align		4
.L_6:
        /*0028*/ 	.word	index@(shred_kernel)
        /*002c*/ 	.word	0x00000000


	//----- nvinfo : EIATTR_REGCOUNT
	.align		4
.L_7:
        /*0030*/ 	.byte	0x04, 0x2f
        /*0032*/ 	.short	(.L_9 - .L_8)
	.align		4
.L_8:
        /*0034*/ 	.word	index@(unshred_kernel)
        /*0038*/ 	.word	0x00000012


	//----- nvinfo : EIATTR_FRAME_SIZE
	.align		4
.L_9:
        /*003c*/ 	.byte	0x04, 0x11
        /*003e*/ 	.short	(.L_11 - .L_10)
	.align		4
.L_10:
        /*0040*/ 	.word	index@($__internal_1_$__cuda_sm20_rem_u64)
        /*0044*/ 	.word	0x00000000


	//----- nvinfo : EIATTR_FRAME_SIZE
	.align		4
.L_11:
        /*0048*/ 	.byte	0x04, 0x11
        /*004a*/ 	.short	(.L_13 - .L_12)
	.align		4
.L_12:
        /*004c*/ 	.word	index@($__internal_0_$__cuda_sm20_div_u64)
        /*0050*/ 	.word	0x00000000


	//----- nvinfo : EIATTR_FRAME_SIZE
	.align		4
.L_13:
        /*0054*/ 	.byte	0x04, 0x11
        /*0056*/ 	.short	(.L_15 - .L_14)
	.align		4
.L_14:
        /*0058*/ 	.word	index@(unshred_kernel)
        /*005c*/ 	.word	0x00000000


	//----- nvinfo : EIATTR_MIN_STACK_SIZE
	.align		4
.L_15:
        /*0060*/ 	.byte	0x04, 0x12
        /*0062*/ 	.short	(.L_17 - .L_16)
	.align		4
.L_16:
        /*0064*/ 	.word	index@(unshred_kernel)
        /*0068*/ 	.word	0x00000000


	//----- nvinfo : EIATTR_MIN_STACK_SIZE
	.align		4
.L_17:
        /*006c*/ 	.byte	0x04, 0x12
        /*006e*/ 	.short	(.L_19 - .L_18)
	.align		4
.L_18:
        /*0070*/ 	.word	index@(shred_kernel)
        /*0074*/ 	.word	0x00000000
.L_19:


//--------------------- .nv.compat                --------------------------
	.section	.nv.compat,"",@"SHT_CUDA_COMPAT_INFO"
	.align	4
        /*0000*/ 	.byte	0x02, 0x09, 0x00, 0x00, 0x02, 0x02, 0x01, 0x00, 0x02, 0x05, 0x05, 0x00, 0x03, 0x07, 0x01, 0x01
        /*0010*/ 	.byte	0x02, 0x03, 0x00, 0x00, 0x02, 0x06, 0x01, 0x00, 0x04, 0x0b, 0x08, 0x00, 0x09, 0x00, 0x00, 0x00
        /*0020*/ 	.byte	0x00, 0x00, 0x00, 0x00


//--------------------- .nv.info.unshred_kernel   --------------------------
	.section	.nv.info.unshred_kernel,"",@"SHT_CUDA_INFO"
	.sectionflags	@""
	.align	4


	//----- nvinfo : EIATTR_CUDA_API_VERSION
	.align		4
        /*0000*/ 	.byte	0x04, 0x37
        /*0002*/ 	.short	(.L_21 - .L_20)
.L_20:
        /*0004*/ 	.word	0x00000082


	//----- nvinfo : EIATTR_KPARAM_INFO
	.align		4
.L_21:
        /*0008*/ 	.byte	0x04, 0x17
        /*000a*/ 	.short	(.L_23 - .L_22)
.L_22:
        /*000c*/ 	.word	0x00000000
        /*0010*/ 	.short	0x0008
        /*0012*/ 	.short	0x0040
        /*0014*/ 	.byte	0x00, 0xf0, 0x21, 0x00


	//----- nvinfo : EIATTR_KPARAM_INFO
	.align		4
.L_23:
        /*0018*/ 	.byte	0x04, 0x17
        /*001a*/ 	.short	(.L_25 - .L_24)
.L_24:
        /*001c*/ 	.word	0x00000000
        /*0020*/ 	.short	0x0007
        /*0022*/ 	.short	0x0038
        /*0024*/ 	.byte	0x00, 0xf0, 0x21, 0x00


	//----- nvinfo : EIATTR_KPARAM_INFO
	.align		4
.L_25:
        /*0028*/ 	.byte	0x04, 0x17
        /*002a*/ 	.short	(.L_27 - .L_26)
.L_26:
        /*002c*/ 	.word	0x00000000
        /*0030*/ 	.short	0x0006
        /*0032*/ 	.short	0x0030
        /*0034*/ 	.byte	0x00, 0xf0, 0x21, 0x00


	//----- nvinfo : EIATTR_KPARAM_INFO
	.align		4
.L_27:
        /*0038*/ 	.byte	0x04, 0x17
        /*003a*/ 	.short	(.L_29 - .L_28)
.L_28:
        /*003c*/ 	.word	0x00000000
        /*0040*/ 	.short	0x0005
        /*0042*/ 	.short	0x0028
        /*0044*/ 	.byte	0x00, 0xf0, 0x21, 0x00


	//----- nvinfo : EIATTR_KPARAM_INFO
	.align		4
.L_29:
        /*0048*/ 	.byte	0x04, 0x17
        /*004a*/ 	.short	(.L_31 - .L_30)
.L_30:
        /*004c*/ 	.word	0x00000000
        /*0050*/ 	.short	0x0004
        /*0052*/ 	.short	0x0020
        /*0054*/ 	.byte	0x00, 0xf0, 0x21, 0x00


	//----- nvinfo : EIATTR_KPARAM_INFO
	.align		4
.L_31:
        /*0058*/ 	.byte	0x04, 0x17
        /*005a*/ 	.short	(.L_33 - .L_32)
.L_32:
        /*005c*/ 	.word	0x00000000
        /*0060*/ 	.short	0x0003
        /*0062*/ 	.short	0x0018
        /*0064*/ 	.byte	0x00, 0xf5, 0x21, 0x00


	//----- nvinfo : EIATTR_KPARAM_INFO
	.align		4
.L_33:
        /*0068*/ 	.byte	0x04, 0x17
        /*006a*/ 	.short	(.L_35 - .L_34)
.L_34:
        /*006c*/ 	.word	0x00000000
        /*0070*/ 	.short	0x0002
        /*0072*/ 	.short	0x0010
        /*0074*/ 	.byte	0x00, 0xf5, 0x21, 0x00


	//----- nvinfo : EIATTR_KPARAM_INFO
	.align		4
.L_35:
        /*0078*/ 	.byte	0x04, 0x17
        /*007a*/ 	.short	(.L_37 - .L_36)
.L_36:
        /*007c*/ 	.word	0x00000000
        /*0080*/ 	.short	0x0001
        /*0082*/ 	.short	0x0008
        /*0084*/ 	.byte	0x00, 0xf5, 0x21, 0x00


	//----- nvinfo : EIATTR_KPARAM_INFO
	.align		4
.L_37:
        /*0088*/ 	.byte	0x04, 0x17
        /*008a*/ 	.short	(.L_39 - .L_38)
.L_38:
        /*008c*/ 	.word	0x00000000
        /*0090*/ 	.short	0x0000
        /*0092*/ 	.short	0x0000
        /*0094*/ 	.byte	0x00, 0xf5, 0x21, 0x00


	//----- nvinfo : EIATTR_SPARSE_MMA_MASK
	.align		4
.L_39:
        /*0098*/ 	.byte	0x03, 0x50
        /*009a*/ 	.short	0x0000


	//----- nvinfo : EIATTR_MAXREG_COUNT
	.align		4
        /*009c*/ 	.byte	0x03, 0x1b
        /*009e*/ 	.short	0x00ff


	//----- nvinfo : EIATTR_MERCURY_ISA_VERSION
	.align		4
        /*00a0*/ 	.byte	0x03, 0x5f
        /*00a2*/ 	.short	0x0101


	//----- nvinfo : EIATTR_VRC_CTA_INIT_COUNT
	.align		4
        /*00a4*/ 	.byte	0x02, 0x4a
	.zero		1
	.zero		1


	//----- nvinfo : EIATTR_EXIT_INSTR_OFFSETS
	.align		4
        /*00a8*/ 	.byte	0x04, 0x1c
        /*00aa*/ 	.short	(.L_41 - .L_40)


	//   ....[0]....
.L_40:
        /*00ac*/ 	.word	0x00000080


	//   ....[1]....
        /*00b0*/ 	.word	0x00000800


	//----- nvinfo : EIATTR_CRS_STACK_SIZE
	.align		4
.L_41:
        /*00b4*/ 	.byte	0x04, 0x1e
        /*00b6*/ 	.short	(.L_43 - .L_42)
.L_42:
        /*00b8*/ 	.word	0x00000000


	//----- nvinfo : EIATTR_CBANK_PARAM_SIZE
	.align		4
.L_43:
        /*00bc*/ 	.byte	0x03, 0x19
        /*00be*/ 	.short	0x0048


	//----- nvinfo : EIATTR_PARAM_CBANK
	.align		4
        /*00c0*/ 	.byte	0x04, 0x0a
        /*00c2*/ 	.short	(.L_45 - .L_44)
	.align		4
.L_44:
        /*00c4*/ 	.word	index@(.nv.constant0.unshred_kernel)
        /*00c8*/ 	.short	0x0380
        /*00ca*/ 	.short	0x0048


	//----- nvinfo : EIATTR_SW_WAR
	.align		4
.L_45:
        /*00cc*/ 	.byte	0x04, 0x36
        /*00ce*/ 	.short	(.L_47 - .L_46)
.L_46:
        /*00d0*/ 	.word	0x00000008
.L_47:


//--------------------- .nv.info.shred_kernel     --------------------------
	.section	.nv.info.shred_kernel,"",@"SHT_CUDA_INFO"
	.sectionflags	@""
	.align	4


	//----- nvinfo : EIATTR_CUDA_API_VERSION
	.align		4
        /*0000*/ 	.byte	0x04, 0x37
        /*0002*/ 	.short	(.L_49 - .L_48)
.L_48:
        /*0004*/ 	.word	0x00000082


	//----- nvinfo : EIATTR_KPARAM_INFO
	.align		4
.L_49:
        /*0008*/ 	.byte	0x04, 0x17
        /*000a*/ 	.short	(.L_51 - .L_50)
.L_50:
        /*000c*/ 	.word	0x00000000
        /*0010*/ 	.short	0x000b
        /*0012*/ 	.short	0x0058
        /*0014*/ 	.byte	0x00, 0xf0, 0x21, 0x00


	//----- nvinfo : EIATTR_KPARAM_INFO
	.align		4
.L_51:
        /*0018*/ 	.byte	0x04, 0x17
        /*001a*/ 	.short	(.L_53 - .L_52)
.L_52:
        /*001c*/ 	.word	0x00000000
        /*0020*/ 	.short	0x000a
        /*0022*/ 	.short	0x0050
        /*0024*/ 	.byte	0x00, 0xf0, 0x21, 0x00


	//----- nvinfo : EIATTR_KPARAM_INFO
	.align		4
.L_53:
        /*0028*/ 	.byte	0x04, 0x17
        /*002a*/ 	.short	(.L_55 - .L_54)
.L_54:
        /*002c*/ 	.word	0x00000000
        /*0030*/ 	.short	0x0009
        /*0032*/ 	.short	0x0048
        /*0034*/ 	.byte	0x00, 0xf0, 0x21, 0x00


	//----- nvinfo : EIATTR_KPARAM_INFO
	.align		4
.L_55:
        /*0038*/ 	.byte	0x04, 0x17
        /*003a*/ 	.short	(.L_57 - .L_56)
.L_56:
        /*003c*/ 	.word	0x00000000
        /*0040*/ 	.short	0x0008
        /*0042*/ 	.short	0x0040
        /*0044*/ 	.byte	0x00, 0xf0, 0x21, 0x00


	//----- nvinfo : EIATTR_KPARAM_INFO
	.align		4
.L_57:
        /*0048*/ 	.byte	0x04, 0x17
        /*004a*/ 	.short	(.L_59 - .L_58)
.L_58:
        /*004c*/ 	.word	0x00000000
        /*0050*/ 	.short	0x0007
        /*0052*/ 	.short	0x0038
        /*0054*/ 	.byte	0x00, 0xf0, 0x21, 0x00


	//----- nvinfo : EIATTR_KPARAM_INFO
	.align		4
.L_59:
        /*0058*/ 	.byte	0x04, 0x17
        /*005a*/ 	.short	(.L_61 - .L_60)
.L_60:
        /*005c*/ 	.word	0x00000000
        /*0060*/ 	.short	0x0006
        /*0062*/ 	.short	0x0030
        /*0064*/ 	.byte	0x00, 0xf0, 0x21, 0x00


	//----- nvinfo : EIATTR_KPARAM_INFO
	.align		4
.L_61:
        /*0068*/ 	.byte	0x04, 0x17
        /*006a*/ 	.short	(.L_63 - .L_62)
.L_62:
        /*006c*/ 	.word	0x00000000
        /*0070*/ 	.short	0x0005
        /*0072*/ 	.short	0x0028
        /*0074*/ 	.byte	0x00, 0xf0, 0x21, 0x00


	//----- nvinfo : EIATTR_KPARAM_INFO
	.align		4
.L_63:
        /*0078*/ 	.byte	0x04, 0x17
        /*007a*/ 	.short	(.L_65 - .L_64)
.L_64:
        /*007c*/ 	.word	0x00000000
        /*0080*/ 	.short	0x0004
        /*0082*/ 	.short	0x0020
        /*0084*/ 	.byte	0x00, 0xf0, 0x21, 0x00


	//----- nvinfo : EIATTR_KPARAM_INFO
	.align		4
.L_65:
        /*0088*/ 	.byte	0x04, 0x17
        /*008a*/ 	.short	(.L_67 - .L_66)
.L_66:
        /*008c*/ 	.word	0x00000000
        /*0090*/ 	.short	0x0003
        /*0092*/ 	.short	0x0018
        /*0094*/ 	.byte	0x00, 0xf5, 0x21, 0x00


	//----- nvinfo : EIATTR_KPARAM_INFO
	.align		4
.L_67:
        /*0098*/ 	.byte	0x04, 0x17
        /*009a*/ 	.short	(.L_69 - .L_68)
.L_68:
        /*009c*/ 	.word	0x00000000
        /*00a0*/ 	.short	0x0002
        /*00a2*/ 	.short	0x0010
        /*00a4*/ 	.byte	0x00, 0xf5, 0x21, 0x00


	//----- nvinfo : EIATTR_KPARAM_INFO
	.align		4
.L_69:
        /*00a8*/ 	.byte	0x04, 0x17
        /*00aa*/ 	.short	(.L_71 - .L_70)
.L_70:
        /*00ac*/ 	.word	0x00000000
        /*00b0*/ 	.short	0x0001
        /*00b2*/ 	.short	0x0008
        /*00b4*/ 	.byte	0x00, 0xf5, 0x21, 0x00


	//----- nvinfo : EIATTR_KPARAM_INFO
	.align		4
.L_71:
        /*00b8*/ 	.byte	0x04, 0x17
        /*00ba*/ 	.short	(.L_73 - .L_72)
.L_72:
        /*00bc*/ 	.word	0x00000000
        /*00c0*/ 	.short	0x0000
        /*00c2*/ 	.short	0x0000
        /*00c4*/ 	.byte	0x00, 0xf5, 0x21, 0x00


	//----- nvinfo : EIATTR_SPARSE_MMA_MASK
	.align		4
.L_73:
        /*00c8*/ 	.byte	0x03, 0x50
        /*00ca*/ 	.short	0x0000


	//----- nvinfo : EIATTR_MAXREG_COUNT
	.align		4
        /*00cc*/ 	.byte	0x03, 0x1b
        /*00ce*/ 	.short	0x00ff


	//----- nvinfo : EIATTR_MERCURY_ISA_VERSION
	.align		4
        /*00d0*/ 	.byte	0x03, 0x5f
        /*00d2*/ 	.short	0x0101


	//----- nvinfo : EIATTR_VRC_CTA_INIT_COUNT
	.align		4
        /*00d4*/ 	.byte	0x02, 0x4a
	.zero		1
	.zero		1


	//----- nvinfo : EIATTR_EXIT_INSTR_OFFSETS
	.align		4
        /*00d8*/ 	.byte	0x04, 0x1c
        /*00da*/ 	.short	(.L_75 - .L_74)


	//   ....[0]....
.L_74:
        /*00dc*/ 	.word	0x00000080


	//   ....[1]....
        /*00e0*/ 	.word	0x000006a0


	//   ....[2]....
        /*00e4*/ 	.word	0x000007c0


	//   ....[3]....
        /*00e8*/ 	.word	0x000008b0


	//----- nvinfo : EIATTR_CRS_STACK_SIZE
	.align		4
.L_75:
        /*00ec*/ 	.byte	0x04, 0x1e
        /*00ee*/ 	.short	(.L_77 - .L_76)
.L_76:
        /*00f0*/ 	.word	0x00000000


	//----- nvinfo : EIATTR_CBANK_PARAM_SIZE
	.align		4
.L_77:
        /*00f4*/ 	.byte	0x03, 0x19
        /*00f6*/ 	.short	0x0060


	//----- nvinfo : EIATTR_PARAM_CBANK
	.align		4
        /*00f8*/ 	.byte	0x04, 0x0a
        /*00fa*/ 	.short	(.L_79 - .L_78)
	.align		4
.L_78:
        /*00fc*/ 	.word	index@(.nv.constant0.shred_kernel)
        /*0100*/ 	.short	0x0380
        /*0102*/ 	.short	0x0060


	//----- nvinfo : EIATTR_SW_WAR
	.align		4
.L_79:
        /*0104*/ 	.byte	0x04, 0x36
        /*0106*/ 	.short	(.L_81 - .L_80)
.L_80:
        /*0108*/ 	.word	0x00000008
.L_81:


//--------------------- .nv.callgraph             --------------------------
	.section	.nv.callgraph,"",@"SHT_CUDA_CALLGRAPH"
	.align	4
	.sectionentsize	8
	.align		4
        /*0000*/ 	.word	0x00000000
	.align		4
        /*0004*/ 	.word	0xffffffff
	.align		4
        /*0008*/ 	.word	0x00000000
	.align		4
        /*000c*/ 	.word	0xfffffffe
	.align		4
        /*0010*/ 	.word	0x00000000
	.align		4
        /*0014*/ 	.word	0xfffffffd
	.align		4
        /*0018*/ 	.word	0x00000000
	.align		4
        /*001c*/ 	.word	0xfffffffc


//--------------------- .text.unshred_kernel      --------------------------
	.section	.text.unshred_kernel,"ax",@progbits
	.align	128
        .global         unshred_kernel
        .type           unshred_kernel,@function
        .size           unshred_kernel,(.L_x_18 - unshred_kernel)
        .other          unshred_kernel,@"STO_CUDA_ENTRY STV_DEFAULT"
unshred_kernel:
.text.unshred_kernel:
[----:B------:R-:W-:Y:S01]  /*0000*/  LDC R1, c[0x0][0x37c] ;  /* 0x0000df00ff017b82 */ /* 0x000fe20000000800 */
[----:B------:R-:W0:Y:S07]  /*0010*/  S2R R3, SR_TID.X ;  /* 0x0000000000037919 */ /* 0x000e2e0000002100 */
[----:B------:R-:W0:Y:S01]  /*0020*/  S2UR UR4, SR_CTAID.X ;  /* 0x00000000000479c3 */ /* 0x000e220000002500 */
[----:B------:R-:W1:Y:S07]  /*0030*/  LDCU.64 UR6, c[0x0][0x3a0] ;  /* 0x00007400ff0677ac */ /* 0x000e6e0008000a00 */
[----:B------:R-:W0:Y:S02]  /*0040*/  LDC R0, c[0x0][0x360] ;  /* 0x0000d800ff007b82 */ /* 0x000e240000000800 */
[----:B0-----:R-:W-:-:S05]  /*0050*/  IMAD R0, R0, UR4, R3 ;  /* 0x0000000400007c24 */ /* 0x001fca000f8e0203 */
[----:B-1----:R-:W-:-:S04]  /*0060*/  ISETP.GE.U32.AND P0, PT, R0, UR6, PT ;  /* 0x0000000600007c0c */ /* 0x002fc8000bf06070 */
[----:B------:R-:W-:-:S13]  /*0070*/  ISETP.GE.U32.AND.EX P0, PT, RZ, UR7, PT, P0 ;  /* 0x00000007ff007c0c */ /* 0x000fda000bf06100 */
[----:B------:R-:W-:Y:S05]  /*0080*/  @P0 EXIT ;  /* 0x000000000000094d */ /* 0x000fea0003800000 */
[----:B------:R-:W0:Y:S01]  /*0090*/  LDCU.128 UR8, c[0x0][0x3b0] ;  /* 0x00007600ff0877ac */ /* 0x000e220008000c00 */
[----:B------:R-:W1:Y:S01]  /*00a0*/  LDCU.64 UR4, c[0x0][0x3c0] ;  /* 0x00007800ff0477ac */ /* 0x000e620008000a00 */
[----:B------:R-:W2:Y:S01]  /*00b0*/  LDCU UR12, c[0x0][0x3ac] ;  /* 0x00007580ff0c77ac */ /* 0x000ea20008000800 */
[----:B0-----:R-:W-:-:S04]  /*00c0*/  UIADD3 UR7, UP0, UPT, UR10, UR8, URZ ;  /* 0x000000080a077290 */ /* 0x001fc8000ff1e0ff */
[----:B------:R-:W-:Y:S02]  /*00d0*/  UIADD3.X UR8, UPT, UPT, UR11, UR9, URZ, UP0, !UPT ;  /* 0x000000090b087290 */ /* 0x000fe400087fe4ff */
[----:B-1----:R-:W-:-:S04]  /*00e0*/  UIADD3 UR6, UP0, UPT, UR7, UR4, URZ ;  /* 0x0000000407067290 */ /* 0x002fc8000ff1e0ff */
[----:B------:R-:W-:-:S04]  /*00f0*/  UIADD3.X UR5, UPT, UPT, UR8, UR5, URZ, UP0, !UPT ;  /* 0x0000000508057290 */ /* 0x000fc800087fe4ff */
[----:B--2---:R-:W-:-:S04]  /*0100*/  ULOP3.LUT UR4, UR5, UR12, URZ, 0xfc, !UPT ;  /* 0x0000000c05047292 */ /* 0x004fc8000f8efcff */
[----:B------:R-:W-:-:S09]  /*0110*/  UISETP.NE.U32.AND UP0, UPT, UR4, URZ, UPT ;  /* 0x000000ff0400728c */ /* 0x000fd2000bf05070 */
[----:B------:R-:W-:Y:S05]  /*0120*/  BRA.U UP0, `(.L_x_0) ;  /* 0x0000000100507547 */ /* 0x000fea000b800000 */
[----:B------:R-:W0:Y:S01]  /*0130*/  I2F.U32.RP R4, UR6 ;  /* 0x0000000600047d06 */ /* 0x000e220008209000 */
[----:B------:R-:W1:Y:S01]  /*0140*/  LDC R6, c[0x0][0x3a8] ;  /* 0x0000ea00ff067b82 */ /* 0x000e620000000800 */
[----:B------:R-:W-:-:S06]  /*0150*/  ISETP.NE.U32.AND P1, PT, RZ, UR6, PT ;  /* 0x00000006ff007c0c */ /* 0x000fcc000bf25070 */
[----:B0-----:R-:W0:Y:S02]  /*0160*/  MUFU.RCP R4, R4 ;  /* 0x0000000400047308 */ /* 0x001e240000001000 */
[----:B0-----:R-:W-:-:S06]  /*0170*/  VIADD R2, R4, 0xffffffe ;  /* 0x0ffffffe04027836 */ /* 0x001fcc0000000000 */
[----:B------:R0:W2:Y:S02]  /*0180*/  F2I.FTZ.U32.TRUNC.NTZ R3, R2 ;  /* 0x0000000200037305 */ /* 0x0000a4000021f000 */
[----:B0-----:R-:W-:Y:S02]  /*0190*/  HFMA2 R2, -RZ, RZ, 0, 0 ;  /* 0x00000000ff027431 */ /* 0x001fe400000001ff */
[----:B--2---:R-:W-:-:S04]  /*01a0*/  IMAD.MOV R5, RZ, RZ, -R3 ;  /* 0x000000ffff057224 */ /* 0x004fc800078e0a03 */
[----:B------:R-:W-:-:S04]  /*01b0*/  IMAD R5, R5, UR6, RZ ;  /* 0x0000000605057c24 */ /* 0x000fc8000f8e02ff */
[----:B------:R-:W-:-:S06]  /*01c0*/  IMAD.HI.U32 R3, R3, R5, R2 ;  /* 0x0000000503037227 */ /* 0x000fcc00078e0002 */
[----:B-1----:R-:W-:-:S04]  /*01d0*/  IMAD.HI.U32 R3, R3, R6, RZ ;  /* 0x0000000603037227 */ /* 0x002fc800078e00ff */
[----:B------:R-:W-:-:S04]  /*01e0*/  IMAD.MOV R3, RZ, RZ, -R3 ;  /* 0x000000ffff037224 */ /* 0x000fc800078e0a03 */
[----:B------:R-:W-:Y:S02]  /*01f0*/  IMAD R2, R3, UR6, R6 ;  /* 0x0000000603027c24 */ /* 0x000fe4000f8e0206 */
[----:B------:R-:W-:-:S03]  /*0200*/  IMAD.MOV.U32 R3, RZ, RZ, RZ ;  /* 0x000000ffff037224 */ /* 0x000fc600078e00ff */
[----:B------:R-:W-:-:S13]  /*0210*/  ISETP.GE.U32.AND P0, PT, R2, UR6, PT ;  /* 0x0000000602007c0c */ /* 0x000fda000bf06070 */
[----:B------:R-:W-:-:S05]  /*0220*/  @P0 VIADD R2, R2, -UR6 ;  /* 0x8000000602020c36 */ /* 0x000fca0008000000 */
[----:B------:R-:W-:-:S13]  /*0230*/  ISETP.GE.U32.AND P0, PT, R2, UR6, PT ;  /* 0x0000000602007c0c */ /* 0x000fda000bf06070 */
[----:B------:R-:W-:Y:S02]  /*0240*/  @P0 IADD3 R2, PT, PT, R2, -UR6, RZ ;  /* 0x8000000602020c10 */ /* 0x000fe4000fffe0ff */
[----:B------:R-:W-:Y:S01]  /*0250*/  @!P1 LOP3.LUT R2, RZ, UR6, RZ, 0x33, !PT ;  /* 0x00000006ff029c12 */ /* 0x000fe2000f8e33ff */
[----:B------:R-:W-:Y:S06]  /*0260*/  BRA `(.L_x_1) ;  /* 0x0000000000107947 */ /* 0x000fec0003800000 */
.L_x_0:
[----:B------:R-:W-:-:S07]  /*0270*/  MOV R2, 0x290 ;  /* 0x0000029000027802 */ /* 0x000fce0000000f00 */
[----:B------:R-:W-:Y:S05]  /*0280*/  CALL.REL.NOINC `($__internal_1_$__cuda_sm20_rem_u64) ;  /* 0x0000000800707944 */ /* 0x000fea0003c00000 */
[----:B------:R-:W-:Y:S01]  /*0290*/  IMAD.MOV.U32 R2, RZ, RZ, R4 ;  /* 0x000000ffff027224 */ /* 0x000fe200078e0004 */
[----:B------:R-:W-:-:S07]  /*02a0*/  MOV R3, R5 ;  /* 0x0000000500037202 */ /* 0x000fce0000000f00 */
.L_x_1:
[----:B------:R-:W-:Y:S01]  /*02b0*/  IADD3 R2, P0, PT, R0, R2, RZ ;  /* 0x0000000200027210 */ /* 0x000fe20007f1e0ff */
[----:B------:R-:W-:Y:S04]  /*02c0*/  BSSY.RECONVERGENT B0, `(.L_x_2) ;  /* 0x0000026000007945 */ /* 0x000fe80003800200 */
[----:B------:R-:W-:-:S05]  /*02d0*/  IMAD.X R3, RZ, RZ, R3, P0 ;  /* 0x000000ffff037224 */ /* 0x000fca00000e0603 */
[----:B------:R-:W-:-:S04]  /*02e0*/  LOP3.LUT R4, R3, UR5, RZ, 0xfc, !PT ;  /* 0x0000000503047c12 */ /* 0x000fc8000f8efcff */
[----:B------:R-:W-:-:S13]  /*02f0*/  ISETP.NE.U32.AND P0, PT, R4, RZ, PT ;  /* 0x000000ff0400720c */ /* 0x000fda0003f05070 */
[----:B------:R-:W-:Y:S05]  /*0300*/  @P0 BRA `(.L_x_3) ;  /* 0x00000000005c0947 */ /* 0x000fea0003800000 */
[----:B------:R-:W0:Y:S01]  /*0310*/  I2F.U32.RP R6, UR6 ;  /* 0x0000000600067d06 */ /* 0x000e220008209000 */
[----:B------:R-:W-:Y:S01]  /*0320*/  IMAD.MOV.U32 R4, RZ, RZ, RZ ;  /* 0x000000ffff047224 */ /* 0x000fe200078e00ff */
[----:B------:R-:W-:-:S06]  /*0330*/  ISETP.NE.U32.AND P2, PT, RZ, UR6, PT ;  /* 0x00000006ff007c0c */ /* 0x000fcc000bf45070 */
[----:B0-----:R-:W0:Y:S02]  /*0340*/  MUFU.RCP R6, R6 ;  /* 0x0000000600067308 */ /* 0x001e240000001000 */
[----:B0-----:R-:W-:-:S06]  /*0350*/  VIADD R5, R6, 0xffffffe ;  /* 0x0ffffffe06057836 */ /* 0x001fcc0000000000 */
[----:B------:R-:W0:Y:S02]  /*0360*/  F2I.FTZ.U32.TRUNC.NTZ R5, R5 ;  /* 0x0000000500057305 */ /* 0x000e24000021f000 */
[----:B0-----:R-:W-:-:S05]  /*0370*/  IADD3 R3, PT, PT, RZ, -R5, RZ ;  /* 0x80000005ff037210 */ /* 0x001fca0007ffe0ff */
[----:B------:R-:W-:-:S04]  /*0380*/  IMAD R3, R3, UR6, RZ ;  /* 0x0000000603037c24 */ /* 0x000fc8000f8e02ff */
[----:B------:R-:W-:-:S04]  /*0390*/  IMAD.HI.U32 R3, R5, R3, R4 ;  /* 0x0000000305037227 */ /* 0x000fc800078e0004 */
[----:B------:R-:W-:Y:S02]  /*03a0*/  IMAD.MOV.U32 R5, RZ, RZ, RZ ;  /* 0x000000ffff057224 */ /* 0x000fe400078e00ff */
[----:B------:R-:W-:-:S04]  /*03b0*/  IMAD.HI.U32 R4, R3, R2, RZ ;  /* 0x0000000203047227 */ /* 0x000fc800078e00ff */
[----:B------:R-:W-:-:S04]  /*03c0*/  IMAD.MOV R3, RZ, RZ, -R4 ;  /* 0x000000ffff037224 */ /* 0x000fc800078e0a04 */
[----:B------:R-:W-:-:S05]  /*03d0*/  IMAD R3, R3, UR6, R2 ;  /* 0x0000000603037c24 */ /* 0x000fca000f8e0202 */
[----:B------:R-:W-:-:S13]  /*03e0*/  ISETP.GE.U32.AND P0, PT, R3, UR6, PT ;  /* 0x0000000603007c0c */ /* 0x000fda000bf06070 */
[----:B------:R-:W-:Y:S01]  /*03f0*/  @P0 IADD3 R3, PT, PT, R3, -UR6, RZ ;  /* 0x8000000603030c10 */ /* 0x000fe2000fffe0ff */
[----:B------:R-:W-:-:S03]  /*0400*/  @P0 VIADD R4, R4, 0x1 ;  /* 0x0000000104040836 */ /* 0x000fc60000000000 */
[----:B------:R-:W-:Y:S01]  /*0410*/  ISETP.GE.U32.AND P1, PT, R3, UR6, PT ;  /* 0x0000000603007c0c */ /* 0x000fe2000bf26070 */
[----:B------:R-:W-:-:S12]  /*0420*/  IMAD.MOV.U32 R3, RZ, RZ, RZ ;  /* 0x000000ffff037224 */ /* 0x000fd800078e00ff */
[----:B------:R-:W-:Y:S01]  /*0430*/  @P1 VIADD R4, R4, 0x1 ;  /* 0x0000000104041836 */ /* 0x000fe20000000000 */
[----:B------:R-:W-:-:S04]  /*0440*/  @!P2 LOP3.LUT R4, RZ, UR6, RZ, 0x33, !PT ;  /* 0x00000006ff04ac12 */ /* 0x000fc8000f8e33ff */
[----:B------:R-:W-:-:S05]  /*0450*/  IADD3 R7, PT, PT, -R4, RZ, RZ ;  /* 0x000000ff04077210 */ /* 0x000fca0007ffe1ff */
[----:B------:R-:W-:Y:S01]  /*0460*/  IMAD R2, R7, UR6, R2 ;  /* 0x0000000607027c24 */ /* 0x000fe2000f8e0202 */
[----:B------:R-:W-:Y:S06]  /*0470*/  BRA `(.L_x_4) ;  /* 0x0000000000287947 */ /* 0x000fec0003800000 */
.L_x_3:
[----:B------:R-:W-:-:S07]  /*0480*/  MOV R4, 0x4a0 ;  /* 0x000004a000047802 */ /* 0x000fce0000000f00 */
[----:B------:R-:W-:Y:S05]  /*0490*/  CALL.REL.NOINC `($__internal_0_$__cuda_sm20_div_u64) ;  /* 0x0000000000dc7944 */ /* 0x000fea0003c00000 */
[----:B------:R-:W-:-:S04]  /*04a0*/  IADD3 R5, P0, PT, RZ, -R6, RZ ;  /* 0x80000006ff057210 */ /* 0x000fc80007f1e0ff */
[----:B------:R-:W-:Y:S01]  /*04b0*/  IADD3.X R4, PT, PT, RZ, ~R7, RZ, P0, !PT ;  /* 0x80000007ff047210 */ /* 0x000fe200007fe4ff */
[----:B------:R-:W-:-:S04]  /*04c0*/  IMAD.WIDE.U32 R2, R5, UR6, R2 ;  /* 0x0000000605027c25 */ /* 0x000fc8000f8e0002 */
[----:B------:R-:W-:-:S04]  /*04d0*/  IMAD R4, R4, UR6, RZ ;  /* 0x0000000604047c24 */ /* 0x000fc8000f8e02ff */
[----:B------:R-:W-:Y:S02]  /*04e0*/  IMAD R5, R5, UR5, R4 ;  /* 0x0000000505057c24 */ /* 0x000fe4000f8e0204 */
[----:B------:R-:W-:Y:S02]  /*04f0*/  IMAD.MOV.U32 R4, RZ, RZ, R6 ;  /* 0x000000ffff047224 */ /* 0x000fe400078e0006 */
[----:B------:R-:W-:Y:S01]  /*0500*/  IMAD.IADD R3, R3, 0x1, R5 ;  /* 0x0000000103037824 */ /* 0x000fe200078e0205 */
[----:B------:R-:W-:-:S07]  /*0510*/  MOV R5, R7 ;  /* 0x0000000700057202 */ /* 0x000fce0000000f00 */
.L_x_4:
[----:B------:R-:W-:Y:S05]  /*0520*/  BSYNC.RECONVERGENT B0 ;  /* 0x0000000000007941 */ /* 0x000fea0003800200 */
.L_x_2:
[----:B------:R-:W0:Y:S01]  /*0530*/  LDCU.64 UR12, c[0x0][0x3b0] ;  /* 0x00007600ff0c77ac */ /* 0x000e220008000a00 */
[----:B------:R-:W-:Y:S01]  /*0540*/  BSSY.RECONVERGENT B0, `(.L_x_5) ;  /* 0x0000023000007945 */ /* 0x000fe20003800200 */
[----:B------:R-:W1:Y:S01]  /*0550*/  LDCU.64 UR4, c[0x0][0x358] ;  /* 0x00006b00ff0477ac */ /* 0x000e620008000a00 */
[----:B0-----:R-:W-:-:S04]  /*0560*/  ISETP.GE.U32.AND P0, PT, R2, UR12, PT ;  /* 0x0000000c02007c0c */ /* 0x001fc8000bf06070 */
[----:B------:R-:W-:-:S13]  /*0570*/  ISETP.GE.U32.AND.EX P0, PT, R3, UR13, PT, P0 ;  /* 0x0000000d03007c0c */ /* 0x000fda000bf06100 */
[----:B-1----:R-:W-:Y:S05]  /*0580*/  @P0 BRA `(.L_x_6) ;  /* 0x0000000000200947 */ /* 0x002fea0003800000 */
[----:B------:R-:W0:Y:S01]  /*0590*/  LDCU.64 UR10, c[0x0][0x380] ;  /* 0x00007000ff0a77ac */ /* 0x000e220008000a00 */
[----:B------:R-:W-:Y:S02]  /*05a0*/  IMAD R5, R5, UR12, RZ ;  /* 0x0000000c05057c24 */ /* 0x000fe4000f8e02ff */
[----:B------:R-:W-:-:S04]  /*05b0*/  IMAD.WIDE.U32 R2, R4, UR12, R2 ;  /* 0x0000000c04027c25 */ /* 0x000fc8000f8e0002 */
[----:B------:R-:W-:Y:S01]  /*05c0*/  IMAD R5, R4, UR13, R5 ;  /* 0x0000000d04057c24 */ /* 0x000fe2000f8e0205 */
[----:B0-----:R-:W-:-:S04]  /*05d0*/  IADD3 R2, P0, PT, R2, UR10, RZ ;  /* 0x0000000a02027c10 */ /* 0x001fc8000ff1e0ff */
[----:B------:R-:W-:-:S05]  /*05e0*/  IADD3.X R3, PT, PT, R3, UR11, R5, P0, !PT ;  /* 0x0000000b03037c10 */ /* 0x000fca00087fe405 */
[----:B------:R0:W5:Y:S01]  /*05f0*/  LDG.E.U8 R8, desc[UR4][R2.64] ;  /* 0x0000000402087981 */ /* 0x000162000c1e1100 */
[----:B------:R-:W-:Y:S05]  /*0600*/  BRA `(.L_x_7) ;  /* 0x0000000000587947 */ /* 0x000fea0003800000 */
.L_x_6:
[----:B------:R-:W-:-:S04]  /*0610*/  ISETP.GE.U32.AND P0, PT, R2, UR7, PT ;  /* 0x0000000702007c0c */ /* 0x000fc8000bf06070 */
[----:B------:R-:W-:-:S13]  /*0620*/  ISETP.GE.U32.AND.EX P0, PT, R3, UR8, PT, P0 ;  /* 0x0000000803007c0c */ /* 0x000fda000bf06100 */
[----:B------:R-:W0:Y:S01]  /*0630*/  @!P0 LDC.64 R12, c[0x0][0x3b8] ;  /* 0x0000ee00ff0c8b82 */ /* 0x000e220000000a00 */
[----:B------:R-:W-:-:S04]  /*0640*/  @!P0 IADD3 R6, P1, PT, R2, -UR12, RZ ;  /* 0x8000000c02068c10 */ /* 0x000fc8000ff3e0ff */
[----:B------:R-:W-:-:S03]  /*0650*/  @!P0 IADD3.X R7, PT, PT, R3, ~UR13, RZ, P1, !PT ;  /* 0x8000000d03078c10 */ /* 0x000fc60008ffe4ff */
[----:B------:R-:W1:Y:S01]  /*0660*/  @!P0 LDC.64 R10, c[0x0][0x388] ;  /* 0x0000e200ff0a8b82 */ /* 0x000e620000000a00 */
[-C--:B0-----:R-:W-:Y:S02]  /*0670*/  @!P0 IMAD R8, R5, R12.reuse, RZ ;  /* 0x0000000c05088224 */ /* 0x081fe400078e02ff */
[----:B------:R-:W-:-:S04]  /*0680*/  @!P0 IMAD.WIDE.U32 R6, R4, R12, R6 ;  /* 0x0000000c04068225 */ /* 0x000fc800078e0006 */
[----:B------:R-:W-:Y:S01]  /*0690*/  @!P0 IMAD R8, R4, R13, R8 ;  /* 0x0000000d04088224 */ /* 0x000fe200078e0208 */
[----:B-1----:R-:W-:Y:S01]  /*06a0*/  @!P0 IADD3 R6, P1, PT, R6, R10, RZ ;  /* 0x0000000a06068210 */ /* 0x002fe20007f3e0ff */
[----:B------:R-:W0:Y:S03]  /*06b0*/  @P0 LDC.64 R12, c[0x0][0x3c0] ;  /* 0x0000f000ff0c0b82 */ /* 0x000e260000000a00 */
[----:B------:R-:W-:-:S05]  /*06c0*/  @!P0 IADD3.X R7, PT, PT, R11, R7, R8, P1, !PT ;  /* 0x000000070b078210 */ /* 0x000fca0000ffe408 */
[----:B------:R1:W5:Y:S01]  /*06d0*/  @!P0 LDG.E.U8 R8, desc[UR4][R6.64] ;  /* 0x0000000406088981 */ /* 0x000362000c1e1100 */
[----:B------:R-:W2:Y:S01]  /*06e0*/  @P0 LDC.64 R10, c[0x0][0x390] ;  /* 0x0000e400ff0a0b82 */ /* 0x000ea20000000a00 */
[----:B------:R-:W-:-:S04]  /*06f0*/  @P0 IADD3 R2, P1, PT, R2, -UR7, RZ ;  /* 0x8000000702020c10 */ /* 0x000fc8000ff3e0ff */
[----:B------:R-:W-:-:S03]  /*0700*/  @P0 IADD3.X R3, PT, PT, R3, ~UR8, RZ, P1, !PT ;  /* 0x8000000803030c10 */ /* 0x000fc60008ffe4ff */
[----:B0-----:R-:W-:-:S04]  /*0710*/  @P0 IMAD.WIDE.U32 R2, R4, R12, R2 ;  /* 0x0000000c04020225 */ /* 0x001fc800078e0002 */
[----:B------:R-:W-:-:S04]  /*0720*/  @P0 IMAD R5, R5, R12, RZ ;  /* 0x0000000c05050224 */ /* 0x000fc800078e02ff */
[----:B------:R-:W-:Y:S01]  /*0730*/  @P0 IMAD R5, R4, R13, R5 ;  /* 0x0000000d04050224 */ /* 0x000fe200078e0205 */
[----:B--2---:R-:W-:-:S04]  /*0740*/  @P0 IADD3 R2, P1, PT, R2, R10, RZ ;  /* 0x0000000a02020210 */ /* 0x004fc80007f3e0ff */
[----:B------:R-:W-:-:S05]  /*0750*/  @P0 IADD3.X R3, PT, PT, R11, R3, R5, P1, !PT ;  /* 0x000000030b030210 */ /* 0x000fca0000ffe405 */
[----:B------:R1:W5:Y:S04]  /*0760*/  @P0 LDG.E.U8 R8, desc[UR4][R2.64] ;  /* 0x0000000402080981 */ /* 0x000368000c1e1100 */
.L_x_7:
[----:B------:R-:W-:Y:S05]  /*0770*/  BSYNC.RECONVERGENT B0 ;  /* 0x0000000000007941 */ /* 0x000fea0003800200 */
.L_x_5:
[----:B------:R-:W2:Y:S01]  /*0780*/  LDC.64 R4, c[0x0][0x3a8] ;  /* 0x0000ea00ff047b82 */ /* 0x000ea20000000a00 */
[----:B------:R-:W3:Y:S01]  /*0790*/  LDCU.64 UR10, c[0x0][0x398] ;  /* 0x00007300ff0a77ac */ /* 0x000ee20008000a00 */
[C---:B01----:R-:W-:Y:S02]  /*07a0*/  LOP3.LUT R3, R0.reuse, 0x7, RZ, 0xc0, !PT ;  /* 0x0000000700037812 */ /* 0x043fe400078ec0ff */
[----:B---3--:R-:W-:Y:S02]  /*07b0*/  IADD3 R2, P0, PT, R0, UR10, RZ ;  /* 0x0000000a00027c10 */ /* 0x008fe4000ff1e0ff */
[----:B--2---:R-:W-:-:S03]  /*07c0*/  SHF.R.U64 R5, R4, R3, R5 ;  /* 0x0000000304057219 */ /* 0x004fc60000001205 */
[----:B------:R-:W-:Y:S01]  /*07d0*/  IMAD.X R3, RZ, RZ, UR11, P0 ;  /* 0x0000000bff037e24 */ /* 0x000fe200080e06ff */
[----:B-----5:R-:W-:-:S05]  /*07e0*/  LOP3.LUT R5, R8, R5, RZ, 0x3c, !PT ;  /* 0x0000000508057212 */ /* 0x020fca00078e3cff */
[----:B------:R-:W-:Y:S01]  /*07f0*/  STG.E.U8 desc[UR4][R2.64], R5 ;  /* 0x0000000502007986 */ /* 0x000fe2000c101104 */
[----:B------:R-:W-:Y:S05]  /*0800*/  EXIT ;  /* 0x000000000000794d */ /* 0x000fea0003800000 */
        .weak           $__internal_0_$__cuda_sm20_div_u64
        .type           $__internal_0_$__cuda_sm20_div_u64,@function
        .size           $__internal_0_$__cuda_sm20_div_u64,($__internal_1_$__cuda_sm20_rem_u64 - $__internal_0_$__cuda_sm20_div_u64)
$__internal_0_$__cuda_sm20_div_u64:
[----:B------:R-:W-:Y:S02]  /*0810*/  UMOV UR4, UR6 ;  /* 0x0000000600047c82 */ /* 0x000fe40008000000 */
[----:B------:R-:W0:Y:S08]  /*0820*/  I2F.U64.RP R5, UR4 ;  /* 0x0000000400057d12 */ /* 0x000e300008309000 */
[----:B0-----:R-:W0:Y:S02]  /*0830*/  MUFU.RCP R5, R5 ;  /* 0x0000000500057308 */ /* 0x001e240000001000 */
[----:B0-----:R-:W-:-:S06]  /*0840*/  VIADD R6, R5, 0x1ffffffe ;  /* 0x1ffffffe05067836 */ /* 0x001fcc0000000000 */
[----:B------:R-:W0:Y:S02]  /*0850*/  F2I.U64.TRUNC R6, R6 ;  /* 0x0000000600067311 */ /* 0x000e24000020d800 */
[----:B0-----:R-:W-:-:S04]  /*0860*/  IMAD.WIDE.U32 R8, R6, UR6, RZ ;  /* 0x0000000606087c25 */ /* 0x001fc8000f8e00ff */
[----:B------:R-:W-:Y:S01]  /*0870*/  IMAD R9, R6, UR5, R9 ;  /* 0x0000000506097c24 */ /* 0x000fe2000f8e0209 */
[----:B------:R-:W-:-:S03]  /*0880*/  IADD3 R11, P0, PT, RZ, -R8, RZ ;  /* 0x80000008ff0b7210 */ /* 0x000fc60007f1e0ff */
[----:B------:R-:W-:Y:S02]  /*0890*/  IMAD R9, R7, UR6, R9 ;  /* 0x0000000607097c24 */ /* 0x000fe4000f8e0209 */
[----:B------:R-:W-:-:S03]  /*08a0*/  IMAD.HI.U32 R8, R6, R11, RZ ;  /* 0x0000000b06087227 */ /* 0x000fc600078e00ff */
[----:B------:R-:W-:Y:S01]  /*08b0*/  IADD3.X R13, PT, PT, RZ, ~R9, RZ, P0, !PT ;  /* 0x80000009ff0d7210 */ /* 0x000fe200007fe4ff */
[----:B------:R-:W-:-:S04]  /*08c0*/  IMAD.MOV.U32 R9, RZ, RZ, R6 ;  /* 0x000000ffff097224 */ /* 0x000fc800078e0006 */
[----:B------:R-:W-:-:S04]  /*08d0*/  IMAD.WIDE.U32 R8, P0, R6, R13, R8 ;  /* 0x0000000d06087225 */ /* 0x000fc80007800008 */
[C---:B------:R-:W-:Y:S02]  /*08e0*/  IMAD R15, R7.reuse, R13, RZ ;  /* 0x0000000d070f7224 */ /* 0x040fe400078e02ff */
[----:B------:R-:W-:-:S04]  /*08f0*/  IMAD.HI.U32 R8, P1, R7, R11, R8 ;  /* 0x0000000b07087227 */ /* 0x000fc80007820008 */
[----:B------:R-:W-:Y:S01]  /*0900*/  IMAD.HI.U32 R5, R7, R13, RZ ;  /* 0x0000000d07057227 */ /* 0x000fe200078e00ff */
[----:B------:R-:W-:-:S03]  /*0910*/  IADD3 R9, P2, PT, R15, R8, RZ ;  /* 0x000000080f097210 */ /* 0x000fc60007f5e0ff */
[----:B------:R-:W-:Y:S02]  /*0920*/  IMAD.X R5, R5, 0x1, R7, P0 ;  /* 0x0000000105057824 */ /* 0x000fe400000e0607 */
[----:B------:R-:W-:-:S03]  /*0930*/  IMAD.WIDE.U32 R6, R9, UR6, RZ ;  /* 0x0000000609067c25 */ /* 0x000fc6000f8e00ff */
[----:B------:R-:W-:Y:S01]  /*0940*/  IADD3.X R5, PT, PT, RZ, RZ, R5, P2, P1 ;  /* 0x000000ffff057210 */ /* 0x000fe200017e2405 */
[----:B------:R-:W-:Y:S01]  /*0950*/  IMAD R8, R9, UR5, R7 ;  /* 0x0000000509087c24 */ /* 0x000fe2000f8e0207 */
[----:B------:R-:W-:-:S03]  /*0960*/  IADD3 R7, P0, PT, RZ, -R6, RZ ;  /* 0x80000006ff077210 */ /* 0x000fc60007f1e0ff */
[----:B------:R-:W-:Y:S02]  /*0970*/  IMAD R6, R5, UR6, R8 ;  /* 0x0000000605067c24 */ /* 0x000fe4000f8e0208 */
[----:B------:R-:W-:-:S03]  /*0980*/  IMAD.HI.U32 R8, R9, R7, RZ ;  /* 0x0000000709087227 */ /* 0x000fc600078e00ff */
[----:B------:R-:W-:-:S05]  /*0990*/  IADD3.X R6, PT, PT, RZ, ~R6, RZ, P0, !PT ;  /* 0x80000006ff067210 */ /* 0x000fca00007fe4ff */
[----:B------:R-:W-:-:S04]  /*09a0*/  IMAD.WIDE.U32 R8, P0, R9, R6, R8 ;  /* 0x0000000609087225 */ /* 0x000fc80007800008 */
[C---:B------:R-:W-:Y:S02]  /*09b0*/  IMAD R10, R5.reuse, R6, RZ ;  /* 0x00000006050a7224 */ /* 0x040fe400078e02ff */
[----:B------:R-:W-:-:S04]  /*09c0*/  IMAD.HI.U32 R9, P1, R5, R7, R8 ;  /* 0x0000000705097227 */ /* 0x000fc80007820008 */
[----:B------:R-:W-:Y:S01]  /*09d0*/  IMAD.HI.U32 R6, R5, R6, RZ ;  /* 0x0000000605067227 */ /* 0x000fe200078e00ff */
[----:B------:R-:W-:-:S03]  /*09e0*/  IADD3 R9, P2, PT, R10, R9, RZ ;  /* 0x000000090a097210 */ /* 0x000fc60007f5e0ff */
[----:B------:R-:W-:Y:S02]  /*09f0*/  IMAD.X R5, R6, 0x1, R5, P0 ;  /* 0x0000000106057824 */ /* 0x000fe400000e0605 */
[----:B------:R-:W-:-:S03]  /*0a00*/  IMAD.HI.U32 R6, R9, R2, RZ ;  /* 0x0000000209067227 */ /* 0x000fc600078e00ff */
[----:B------:R-:W-:Y:S01]  /*0a10*/  IADD3.X R5, PT, PT, RZ, RZ, R5, P2, P1 ;  /* 0x000000ffff057210 */ /* 0x000fe200017e2405 */
[----:B------:R-:W-:Y:S02]  /*0a20*/  IMAD.MOV.U32 R7, RZ, RZ, RZ ;  /* 0x000000ffff077224 */ /* 0x000fe400078e00ff */
[----:B------:R-:W-:-:S04]  /*0a30*/  IMAD.WIDE.U32 R6, R9, R3, R6 ;  /* 0x0000000309067225 */ /* 0x000fc800078e0006 */
[C---:B------:R-:W-:Y:S02]  /*0a40*/  IMAD R9, R5.reuse, R3, RZ ;  /* 0x0000000305097224 */ /* 0x040fe400078e02ff */
[----:B------:R-:W-:-:S04]  /*0a50*/  IMAD.HI.U32 R6, P0, R5, R2, R6 ;  /* 0x0000000205067227 */ /* 0x000fc80007800006 */
[----:B------:R-:W-:Y:S01]  /*0a60*/  IMAD.HI.U32 R5, R5, R3, RZ ;  /* 0x0000000305057227 */ /* 0x000fe200078e00ff */
[----:B------:R-:W-:-:S04]  /*0a70*/  IADD3 R9, P1, PT, R9, R6, RZ ;  /* 0x0000000609097210 */ /* 0x000fc80007f3e0ff */
[----:B------:R-:W-:Y:S01]  /*0a80*/  IADD3.X R5, PT, PT, R5, RZ, RZ, P0, !PT ;  /* 0x000000ff05057210 */ /* 0x000fe200007fe4ff */
[----:B------:R-:W-:-:S04]  /*0a90*/  IMAD.WIDE.U32 R6, R9, UR6, RZ ;  /* 0x0000000609067c25 */ /* 0x000fc8000f8e00ff */
[----:B------:R-:W-:Y:S01]  /*0aa0*/  IMAD.X R5, RZ, RZ, R5, P1 ;  /* 0x000000ffff057224 */ /* 0x000fe200008e0605 */
[----:B------:R-:W-:Y:S01]  /*0ab0*/  IADD3 R12, P1, PT, -R6, R2, RZ ;  /* 0x00000002060c7210 */ /* 0x000fe20007f3e1ff */
[----:B------:R-:W-:-:S03]  /*0ac0*/  IMAD R8, R9, UR5, R7 ;  /* 0x0000000509087c24 */ /* 0x000fc6000f8e0207 */
[----:B------:R-:W-:Y:S01]  /*0ad0*/  ISETP.GE.U32.AND P0, PT, R12, UR6, PT ;  /* 0x000000060c007c0c */ /* 0x000fe2000bf06070 */
[----:B------:R-:W-:-:S05]  /*0ae0*/  IMAD R7, R5, UR6, R8 ;  /* 0x0000000605077c24 */ /* 0x000fca000f8e0208 */
[----:B------:R-:W-:Y:S02]  /*0af0*/  IADD3.X R11, PT, PT, ~R7, R3, RZ, P1, !PT ;  /* 0x00000003070b7210 */ /* 0x000fe40000ffe5ff */
[----:B------:R-:W-:Y:S02]  /*0b00*/  IADD3 R6, P1, PT, R9, 0x1, RZ ;  /* 0x0000000109067810 */ /* 0x000fe40007f3e0ff */
[----:B------:R-:W-:Y:S02]  /*0b10*/  IADD3 R7, P2, PT, R12, -UR6, RZ ;  /* 0x800000060c077c10 */ /* 0x000fe4000ff5e0ff */
[C---:B------:R-:W-:Y:S01]  /*0b20*/  ISETP.GE.U32.AND.EX P0, PT, R11.reuse, UR5, PT, P0 ;  /* 0x000000050b007c0c */ /* 0x040fe2000bf06100 */
[----:B------:R-:W-:Y:S01]  /*0b30*/  IMAD.X R8, RZ, RZ, R5, P1 ;  /* 0x000000ffff087224 */ /* 0x000fe200008e0605 */
[----:B------:R-:W-:Y:S02]  /*0b40*/  IADD3.X R10, PT, PT, R11, ~UR5, RZ, P2, !PT ;  /* 0x800000050b0a7c10 */ /* 0x000fe400097fe4ff */
[----:B------:R-:W-:-:S02]  /*0b50*/  SEL R7, R7, R12, P0 ;  /* 0x0000000c07077207 */ /* 0x000fc40000000000 */
[----:B------:R-:W-:Y:S02]  /*0b60*/  SEL R9, R6, R9, P0 ;  /* 0x0000000906097207 */ /* 0x000fe40000000000 */
[----:B------:R-:W-:Y:S02]  /*0b70*/  SEL R10, R10, R11, P0 ;  /* 0x0000000b0a0a7207 */ /* 0x000fe40000000000 */
[----:B------:R-:W-:Y:S01]  /*0b80*/  SEL R8, R8, R5, P0 ;  /* 0x0000000508087207 */ /* 0x000fe20000000000 */
[----:B------:R-:W-:Y:S01]  /*0b90*/  IMAD.MOV.U32 R5, RZ, RZ, 0x0 ;  /* 0x00000000ff057424 */ /* 0x000fe200078e00ff */
[----:B------:R-:W-:Y:S02]  /*0ba0*/  ISETP.GE.U32.AND P0, PT, R7, UR6, PT ;  /* 0x0000000607007c0c */ /* 0x000fe4000bf06070 */
[----:B------:R-:W-:Y:S02]  /*0bb0*/  IADD3 R6, P2, PT, R9, 0x1, RZ ;  /* 0x0000000109067810 */ /* 0x000fe40007f5e0ff */
[----:B------:R-:W-:-:S02]  /*0bc0*/  ISETP.NE.U32.AND P1, PT, RZ, UR6, PT ;  /* 0x00000006ff007c0c */ /* 0x000fc4000bf25070 */
[----:B------:R-:W-:Y:S02]  /*0bd0*/  ISETP.GE.U32.AND.EX P0, PT, R10, UR5, PT, P0 ;  /* 0x000000050a007c0c */ /* 0x000fe4000bf06100 */
[-C--:B------:R-:W-:Y:S02]  /*0be0*/  IADD3.X R7, PT, PT, RZ, R8.reuse, RZ, P2, !PT ;  /* 0x00000008ff077210 */ /* 0x080fe400017fe4ff */
[----:B------:R-:W-:Y:S02]  /*0bf0*/  ISETP.NE.AND.EX P1, PT, RZ, UR5, PT, P1 ;  /* 0x00000005ff007c0c */ /* 0x000fe4000bf25310 */
[----:B------:R-:W-:Y:S02]  /*0c00*/  SEL R6, R6, R9, P0 ;  /* 0x0000000906067207 */ /* 0x000fe40000000000 */
[----:B------:R-:W-:Y:S02]  /*0c10*/  SEL R7, R7, R8, P0 ;  /* 0x0000000807077207 */ /* 0x000fe40000000000 */
[----:B------:R-:W-:-:S02]  /*0c20*/  SEL R6, R6, 0xffffffff, P1 ;  /* 0xffffffff06067807 */ /* 0x000fc40000800000 */
[----:B------:R-:W-:Y:S01]  /*0c30*/  SEL R7, R7, 0xffffffff, P1 ;  /* 0xffffffff07077807 */ /* 0x000fe20000800000 */
[----:B------:R-:W-:Y:S06]  /*0c40*/  RET.REL.NODEC R4 `(unshred_kernel) ;  /* 0xfffffff004ec7950 */ /* 0x000fec0003c3ffff */
        .weak           $__internal_1_$__cuda_sm20_rem_u64
        .type           $__internal_1_$__cuda_sm20_rem_u64,@function
        .size           $__internal_1_$__cuda_sm20_rem_u64,(.L_x_18 - $__internal_1_$__cuda_sm20_rem_u64)
$__internal_1_$__cuda_sm20_rem_u64:
[----:B------:R-:W-:Y:S02]  /*0c50*/  UMOV UR4, UR6 ;  /* 0x0000000600047c82 */ /* 0x000fe40008000000 */
[----:B------:R-:W0:Y:S08]  /*0c60*/  I2F.U64.RP R3, UR4 ;  /* 0x0000000400037d12 */ /* 0x000e300008309000 */
[----:B0-----:R-:W0:Y:S02]  /*0c70*/  MUFU.RCP R3, R3 ;  /* 0x0000000300037308 */ /* 0x001e240000001000 */
[----:B0-----:R-:W-:-:S06]  /*0c80*/  IADD3 R4, PT, PT, R3, 0x1ffffffe, RZ ;  /* 0x1ffffffe03047810 */ /* 0x001fcc0007ffe0ff */
[----:B------:R-:W0:Y:S02]  /*0c90*/  F2I.U64.TRUNC R4, R4 ;  /* 0x0000000400047311 */ /* 0x000e24000020d800 */
[----:B0-----:R-:W-:-:S04]  /*0ca0*/  IMAD.WIDE.U32 R6, R4, UR6, RZ ;  /* 0x0000000604067c25 */ /* 0x001fc8000f8e00ff */
[----:B------:R-:W-:Y:S01]  /*0cb0*/  IMAD R7, R4, UR5, R7 ;  /* 0x0000000504077c24 */ /* 0x000fe2000f8e0207 */
[----:B------:R-:W-:-:S03]  /*0cc0*/  IADD3 R9, P0, PT, RZ, -R6, RZ ;  /* 0x80000006ff097210 */ /* 0x000fc60007f1e0ff */
[----:B------:R-:W-:Y:S02]  /*0cd0*/  IMAD R7, R5, UR6, R7 ;  /* 0x0000000605077c24 */ /* 0x000fe4000f8e0207 */
[----:B------:R-:W-:-:S04]  /*0ce0*/  IMAD.HI.U32 R6, R4, R9, RZ ;  /* 0x0000000904067227 */ /* 0x000fc800078e00ff */
[----:B------:R-:W-:Y:S01]  /*0cf0*/  IMAD.X R11, RZ, RZ, ~R7, P0 ;  /* 0x000000ffff0b7224 */ /* 0x000fe200000e0e07 */
[----:B------:R-:W-:-:S03]  /*0d00*/  MOV R7, R4 ;  /* 0x0000000400077202 */ /* 0x000fc60000000f00 */
[-C--:B------:R-:W-:Y:S02]  /*0d10*/  IMAD R13, R5, R11.reuse, RZ ;  /* 0x0000000b050d7224 */ /* 0x080fe400078e02ff */
[----:B------:R-:W-:-:S04]  /*0d20*/  IMAD.WIDE.U32 R6, P0, R4, R11, R6 ;  /* 0x0000000b04067225 */ /* 0x000fc80007800006 */
[----:B------:R-:W-:-:S04]  /*0d30*/  IMAD.HI.U32 R3, R5, R11, RZ ;  /* 0x0000000b05037227 */ /* 0x000fc800078e00ff */
[----:B------:R-:W-:-:S04]  /*0d40*/  IMAD.HI.U32 R6, P1, R5, R9, R6 ;  /* 0x0000000905067227 */ /* 0x000fc80007820006 */
[----:B------:R-:W-:Y:S01]  /*0d50*/  IMAD.X R3, R3, 0x1, R5, P0 ;  /* 0x0000000103037824 */ /* 0x000fe200000e0605 */
[----:B------:R-:W-:-:S04]  /*0d60*/  IADD3 R7, P2, PT, R13, R6, RZ ;  /* 0x000000060d077210 */ /* 0x000fc80007f5e0ff */
[----:B------:R-:W-:Y:S01]  /*0d70*/  IADD3.X R3, PT, PT, RZ, RZ, R3, P2, P1 ;  /* 0x000000ffff037210 */ /* 0x000fe200017e2403 */
[----:B------:R-:W-:-:S04]  /*0d80*/  IMAD.WIDE.U32 R4, R7, UR6, RZ ;  /* 0x0000000607047c25 */ /* 0x000fc8000f8e00ff */
[----:B------:R-:W-:Y:S01]  /*0d90*/  IMAD R6, R7, UR5, R5 ;  /* 0x0000000507067c24 */ /* 0x000fe2000f8e0205 */
[----:B------:R-:W-:Y:S02]  /*0da0*/  IADD3 R9, P0, PT, RZ, -R4, RZ ;  /* 0x80000004ff097210 */ /* 0x000fe40007f1e0ff */
[----:B------:R-:W0:Y:S01]  /*0db0*/  LDC.64 R4, c[0x0][0x3a8] ;  /* 0x0000ea00ff047b82 */ /* 0x000e220000000a00 */
[----:B------:R-:W-:Y:S02]  /*0dc0*/  IMAD R8, R3, UR6, R6 ;  /* 0x0000000603087c24 */ /* 0x000fe4000f8e0206 */
[----:B------:R-:W-:-:S03]  /*0dd0*/  IMAD.HI.U32 R6, R7, R9, RZ ;  /* 0x0000000907067227 */ /* 0x000fc600078e00ff */
[----:B------:R-:W-:-:S05]  /*0de0*/  IADD3.X R8, PT, PT, RZ, ~R8, RZ, P0, !PT ;  /* 0x80000008ff087210 */ /* 0x000fca00007fe4ff */
[----:B------:R-:W-:-:S04]  /*0df0*/  IMAD.WIDE.U32 R6, P0, R7, R8, R6 ;  /* 0x0000000807067225 */ /* 0x000fc80007800006 */
[C---:B------:R-:W-:Y:S02]  /*0e00*/  IMAD R11, R3.reuse, R8, RZ ;  /* 0x00000008030b7224 */ /* 0x040fe400078e02ff */
[----:B------:R-:W-:-:S04]  /*0e10*/  IMAD.HI.U32 R6, P1, R3, R9, R6 ;  /* 0x0000000903067227 */ /* 0x000fc80007820006 */
[----:B------:R-:W-:Y:S02]  /*0e20*/  HFMA2 R7, -RZ, RZ, 0, 0 ;  /* 0x00000000ff077431 */ /* 0x000fe400000001ff */
[----:B------:R-:W-:Y:S01]  /*0e30*/  IMAD.HI.U32 R8, R3, R8, RZ ;  /* 0x0000000803087227 */ /* 0x000fe200078e00ff */
[----:B------:R-:W-:-:S03]  /*0e40*/  IADD3 R9, P2, PT, R11, R6, RZ ;  /* 0x000000060b097210 */ /* 0x000fc60007f5e0ff */
[----:B------:R-:W-:Y:S02]  /*0e50*/  IMAD.X R3, R8, 0x1, R3, P0 ;  /* 0x0000000108037824 */ /* 0x000fe400000e0603 */
[----:B0-----:R-:W-:-:S03]  /*0e60*/  IMAD.HI.U32 R6, R9, R4, RZ ;  /* 0x0000000409067227 */ /* 0x001fc600078e00ff */
[----:B------:R-:W-:Y:S01]  /*0e70*/  IADD3.X R3, PT, PT, RZ, RZ, R3, P2, P1 ;  /* 0x000000ffff037210 */ /* 0x000fe200017e2403 */
[----:B------:R-:W-:-:S04]  /*0e80*/  IMAD.WIDE.U32 R6, R9, R5, R6 ;  /* 0x0000000509067225 */ /* 0x000fc800078e0006 */
[C---:B------:R-:W-:Y:S02]  /*0e90*/  IMAD R9, R3.reuse, R5, RZ ;  /* 0x0000000503097224 */ /* 0x040fe400078e02ff */
[----:B------:R-:W-:-:S04]  /*0ea0*/  IMAD.HI.U32 R6, P0, R3, R4, R6 ;  /* 0x0000000403067227 */ /* 0x000fc80007800006 */
[----:B------:R-:W-:Y:S01]  /*0eb0*/  IMAD.HI.U32 R3, R3, R5, RZ ;  /* 0x0000000503037227 */ /* 0x000fe200078e00ff */
[----:B------:R-:W-:-:S03]  /*0ec0*/  IADD3 R9, P1, PT, R9, R6, RZ ;  /* 0x0000000609097210 */ /* 0x000fc60007f3e0ff */
[----:B------:R-:W-:Y:S02]  /*0ed0*/  IMAD.X R3, RZ, RZ, R3, P0 ;  /* 0x000000ffff037224 */ /* 0x000fe400000e0603 */
[----:B------:R-:W-:-:S03]  /*0ee0*/  IMAD.WIDE.U32 R6, R9, UR6, RZ ;  /* 0x0000000609067c25 */ /* 0x000fc6000f8e00ff */
[----:B------:R-:W-:Y:S01]  /*0ef0*/  IADD3.X R3, PT, PT, RZ, R3, RZ, P1, !PT ;  /* 0x00000003ff037210 */ /* 0x000fe20000ffe4ff */
[----:B------:R-:W-:Y:S01]  /*0f00*/  IMAD R8, R9, UR5, R7 ;  /* 0x0000000509087c24 */ /* 0x000fe2000f8e0207 */
[----:B------:R-:W-:-:S03]  /*0f10*/  IADD3 R4, P1, PT, -R6, R4, RZ ;  /* 0x0000000406047210 */ /* 0x000fc60007f3e1ff */
[----:B------:R-:W-:Y:S01]  /*0f20*/  IMAD R8, R3, UR6, R8 ;  /* 0x0000000603087c24 */ /* 0x000fe2000f8e0208 */
[----:B------:R-:W-:-:S03]  /*0f30*/  ISETP.GE.U32.AND P0, PT, R4, UR6, PT ;  /* 0x0000000604007c0c */ /* 0x000fc6000bf06070 */
[----:B------:R-:W-:Y:S01]  /*0f40*/  IMAD.X R5, R5, 0x1, ~R8, P1 ;  /* 0x0000000105057824 */ /* 0x000fe200008e0e08 */
[----:B------:R-:W-:-:S04]  /*0f50*/  IADD3 R3, P1, PT, R4, -UR6, RZ ;  /* 0x8000000604037c10 */ /* 0x000fc8000ff3e0ff */
[C---:B------:R-:W-:Y:S02]  /*0f60*/  ISETP.GE.U32.AND.EX P0, PT, R5.reuse, UR5, PT, P0 ;  /* 0x0000000505007c0c */ /* 0x040fe4000bf06100 */
[----:B------:R-:W-:Y:S02]  /*0f70*/  IADD3.X R6, PT, PT, R5, ~UR5, RZ, P1, !PT ;  /* 0x8000000505067c10 */ /* 0x000fe40008ffe4ff */
[----:B------:R-:W-:Y:S02]  /*0f80*/  SEL R3, R3, R4, P0 ;  /* 0x0000000403037207 */ /* 0x000fe40000000000 */
[----:B------:R-:W-:Y:S02]  /*0f90*/  SEL R6, R6, R5, P0 ;  /* 0x0000000506067207 */ /* 0x000fe40000000000 */
[C---:B------:R-:W-:Y:S02]  /*0fa0*/  ISETP.GE.U32.AND P0, PT, R3.reuse, UR6, PT ;  /* 0x0000000603007c0c */ /* 0x040fe4000bf06070 */
[----:B------:R-:W-:-:S02]  /*0fb0*/  IADD3 R4, P2, PT, R3, -UR6, RZ ;  /* 0x8000000603047c10 */ /* 0x000fc4000ff5e0ff */
[C---:B------:R-:W-:Y:S02]  /*0fc0*/  ISETP.GE.U32.AND.EX P0, PT, R6.reuse, UR5, PT, P0 ;  /* 0x0000000506007c0c */ /* 0x040fe4000bf06100 */
[----:B------:R-:W-:Y:S02]  /*0fd0*/  ISETP.NE.U32.AND P1, PT, RZ, UR6, PT ;  /* 0x00000006ff007c0c */ /* 0x000fe4000bf25070 */
[----:B------:R-:W-:Y:S02]  /*0fe0*/  IADD3.X R5, PT, PT, R6, ~UR5, RZ, P2, !PT ;  /* 0x8000000506057c10 */ /* 0x000fe400097fe4ff */
[----:B------:R-:W-:Y:S02]  /*0ff0*/  SEL R4, R4, R3, P0 ;  /* 0x0000000304047207 */ /* 0x000fe40000000000 */
[----:B------:R-:W-:Y:S02]  /*1000*/  MOV R3, 0x0 ;  /* 0x0000000000037802 */ /* 0x000fe40000000f00 */
[----:B------:R-:W-:-:S02]  /*1010*/  ISETP.NE.AND.EX P1, PT, RZ, UR5, PT, P1 ;  /* 0x00000005ff007c0c */ /* 0x000fc4000bf25310 */
[----:B------:R-:W-:Y:S02]  /*1020*/  SEL R5, R5, R6, P0 ;  /* 0x0000000605057207 */ /* 0x000fe40000000000 */
[----:B------:R-:W-:Y:S02]  /*1030*/  SEL R4, R4, 0xffffffff, P1 ;  /* 0xffffffff04047807 */ /* 0x000fe40000800000 */
[----:B------:R-:W-:Y:S01]  /*1040*/  SEL R5, R5, 0xffffffff, P1 ;  /* 0xffffffff05057807 */ /* 0x000fe20000800000 */
[----:B------:R-:W-:Y:S06]  /*1050*/  RET.REL.NODEC R2 `(unshred_kernel) ;  /* 0xffffffec02e87950 */ /* 0x000fec0003c3ffff */
.L_x_8:
[----:B------:R-:W-:-:S00]  /*1060*/  BRA `(.L_x_8) ;  /* 0xfffffffc00fc7947 */ /* 0x000fc0000383ffff */
[----:B------:R-:W-:-:S00]  /*1070*/  NOP ;  /* 0x0000000000007918 */ /* 0x000fc00000000000 */
        /* <DEDUP_REMOVED lines=8> */
.L_x_18:


//--------------------- .text.shred_kernel        --------------------------
	.section	.text.shred_kernel,"ax",@progbits
	.align	128
        .global         shred_kernel
        .type           shred_kernel,@function
        .size           shred_kernel,(.L_x_20 - shred_kernel)
        .other          shred_kernel,@"STO_CUDA_ENTRY STV_DEFAULT"
shred_kernel:
.text.shred_kernel:
        /* <DEDUP_REMOVED lines=39> */
.L_x_9:
[----:B------:R-:W-:-:S07]  /*0270*/  MOV R2, 0x290 ;  /* 0x0000029000027802 */ /* 0x000fce0000000f00 */
[----:B------:R-:W-:Y:S05]  /*0280*/  CALL.REL.NOINC `($__internal_3_$__cuda_sm20_rem_u64) ;  /* 0x00000008009c7944 */ /* 0x000fea0003c00000 */
[----:B------:R-:W-:Y:S01]  /*0290*/  IMAD.MOV.U32 R2, RZ, RZ, R4 ;  /* 0x000000ffff027224 */ /* 0x000fe200078e0004 */
[----:B------:R-:W-:-:S07]  /*02a0*/  MOV R3, R5 ;  /* 0x0000000500037202 */ /* 0x000fce0000000f00 */
.L_x_10:
[----:B------:R-:W-:Y:S01]  /*02b0*/  IADD3 R2, P0, PT, R0, R2, RZ ;  /* 0x0000000200027210 */ /* 0x000fe20007f1e0ff */
[----:B------:R-:W0:Y:S01]  /*02c0*/  LDCU.64 UR10, c[0x0][0x358] ;  /* 0x00006b00ff0a77ac */ /* 0x000e220008000a00 */
[----:B------:R-:W-:Y:S03]  /*02d0*/  BSSY.RECONVERGENT B0, `(.L_x_11) ;  /* 0x0000026000007945 */ /* 0x000fe60003800200 */
[----:B------:R-:W-:-:S05]  /*02e0*/  IMAD.X R3, RZ, RZ, R3, P0 ;  /* 0x000000ffff037224 */ /* 0x000fca00000e0603 */
[----:B------:R-:W-:-:S04]  /*02f0*/  LOP3.LUT R4, R3, UR5, RZ, 0xfc, !PT ;  /* 0x0000000503047c12 */ /* 0x000fc8000f8efcff */
[----:B------:R-:W-:-:S13]  /*0300*/  ISETP.NE.U32.AND P0, PT, R4, RZ, PT ;  /* 0x000000ff0400720c */ /* 0x000fda0003f05070 */
[----:B0-----:R-:W-:Y:S05]  /*0310*/  @P0 BRA `(.L_x_12) ;  /* 0x00000000005c0947 */ /* 0x001fea0003800000 */
        /* <DEDUP_REMOVED lines=23> */
.L_x_12:
[----:B------:R-:W-:-:S07]  /*0490*/  MOV R4, 0x4b0 ;  /* 0x000004b000047802 */ /* 0x000fce0000000f00 */
[----:B------:R-:W-:Y:S05]  /*04a0*/  CALL.REL.NOINC `($__internal_2_$__cuda_sm20_div_u64) ;  /* 0x0000000400047944 */ /* 0x000fea0003c00000 */
        /* <DEDUP_REMOVED lines=8> */
.L_x_13:
[----:B------:R-:W-:Y:S05]  /*0530*/  BSYNC.RECONVERGENT B0 ;  /* 0x0000000000007941 */ /* 0x000fea0003800200 */
.L_x_11:
[----:B------:R-:W0:Y:S01]  /*0540*/  LDCU.64 UR4, c[0x0][0x380] ;  /* 0x00007000ff0477ac */ /* 0x000e220008000a00 */
[----:B------:R-:W1:Y:S01]  /*0550*/  LDC.64 R8, c[0x0][0x3a8] ;  /* 0x0000ea00ff087b82 */ /* 0x000e620000000a00 */
[----:B------:R-:W2:Y:S01]  /*0560*/  LDCU.64 UR14, c[0x0][0x3b0] ;  /* 0x00007600ff0e77ac */ /* 0x000ea20008000a00 */
[----:B0-----:R-:W-:-:S05]  /*0570*/  IADD3 R6, P0, PT, R0, UR4, RZ ;  /* 0x0000000400067c10 */ /* 0x001fca000ff1e0ff */
[----:B------:R-:W-:-:S05]  /*0580*/  IMAD.X R7, RZ, RZ, UR5, P0 ;  /* 0x00000005ff077e24 */ /* 0x000fca00080e06ff */
[----:B------:R-:W3:Y:S01]  /*0590*/  LDG.E.U8 R6, desc[UR10][R6.64] ;  /* 0x0000000a06067981 */ /* 0x000ee2000c1e1100 */
[----:B--2---:R-:W-:Y:S02]  /*05a0*/  ISETP.GE.U32.AND P0, PT, R2, UR14, PT ;  /* 0x0000000e02007c0c */ /* 0x004fe4000bf06070 */
[----:B------:R-:W-:Y:S02]  /*05b0*/  LOP3.LUT R0, R0, 0x7, RZ, 0xc0, !PT ;  /* 0x0000000700007812 */ /* 0x000fe400078ec0ff */
[----:B------:R-:W-:Y:S02]  /*05c0*/  ISETP.GE.U32.AND.EX P0, PT, R3, UR15, PT, P0 ;  /* 0x0000000f03007c0c */ /* 0x000fe4000bf06100 */
[----:B-1----:R-:W-:-:S04]  /*05d0*/  SHF.R.U64 R9, R8, R0, R9 ;  /* 0x0000000008097219 */ /* 0x002fc80000001209 */
[----:B---3--:R-:W-:-:S07]  /*05e0*/  LOP3.LUT R0, R6, R9, RZ, 0x3c, !PT ;  /* 0x0000000906007212 */ /* 0x008fce00078e3cff */
[----:B------:R-:W-:Y:S05]  /*05f0*/  @P0 BRA `(.L_x_14) ;  /* 0x00000000002c0947 */ /* 0x000fea0003800000 */
[----:B------:R-:W0:Y:S01]  /*0600*/  LDCU.64 UR4, c[0x0][0x3c8] ;  /* 0x00007900ff0477ac */ /* 0x000e220008000a00 */
[----:B------:R-:W-:Y:S01]  /*0610*/  IMAD R5, R5, UR14, RZ ;  /* 0x0000000e05057c24 */ /* 0x000fe2000f8e02ff */
[----:B------:R-:W1:Y:S03]  /*0620*/  LDCU.64 UR12, c[0x0][0x388] ;  /* 0x00007100ff0c77ac */ /* 0x000e660008000a00 */
[----:B------:R-:W-:Y:S01]  /*0630*/  IMAD R5, R4, UR15, R5 ;  /* 0x0000000f04057c24 */ /* 0x000fe2000f8e0205 */
[----:B0-----:R-:W-:-:S04]  /*0640*/  IADD3 R2, P0, PT, R2, -UR4, RZ ;  /* 0x8000000402027c10 */ /* 0x001fc8000ff1e0ff */
[----:B------:R-:W-:-:S03]  /*0650*/  IADD3.X R3, PT, PT, R3, ~UR5, RZ, P0, !PT ;  /* 0x8000000503037c10 */ /* 0x000fc600087fe4ff */
[----:B------:R-:W-:-:S03]  /*0660*/  IMAD.WIDE.U32 R2, R4, UR14, R2 ;  /* 0x0000000e04027c25 */ /* 0x000fc6000f8e0002 */
[----:B-1----:R-:W-:-:S04]  /*0670*/  IADD3 R2, P0, PT, R2, UR12, RZ ;  /* 0x0000000c02027c10 */ /* 0x002fc8000ff1e0ff */
[----:B------:R-:W-:-:S05]  /*0680*/  IADD3.X R3, PT, PT, R3, UR13, R5, P0, !PT ;  /* 0x0000000d03037c10 */ /* 0x000fca00087fe405 */
[----:B------:R-:W-:Y:S01]  /*0690*/  STG.E.U8 desc[UR10][R2.64], R0 ;  /* 0x0000000002007986 */ /* 0x000fe2000c10110a */
[----:B------:R-:W-:Y:S05]  /*06a0*/  EXIT ;  /* 0x000000000000794d */ /* 0x000fea0003800000 */
.L_x_14:
[----:B------:R-:W-:-:S04]  /*06b0*/  ISETP.GE.U32.AND P0, PT, R2, UR7, PT ;  /* 0x0000000702007c0c */ /* 0x000fc8000bf06070 */
[----:B------:R-:W-:-:S13]  /*06c0*/  ISETP.GE.U32.AND.EX P0, PT, R3, UR8, PT, P0 ;  /* 0x0000000803007c0c */ /* 0x000fda000bf06100 */
[----:B------:R-:W-:Y:S05]  /*06d0*/  @P0 BRA `(.L_x_15) ;  /* 0x00000000003c0947 */ /* 0x000fea0003800000 */
[----:B------:R-:W0:Y:S01]  /*06e0*/  LDCU.64 UR4, c[0x0][0x3d0] ;  /* 0x00007a00ff0477ac */ /* 0x000e220008000a00 */
[----:B------:R-:W1:Y:S01]  /*06f0*/  LDC.64 R6, c[0x0][0x3b8] ;  /* 0x0000ee00ff067b82 */ /* 0x000e620000000a00 */
[----:B------:R-:W2:Y:S01]  /*0700*/  LDCU.64 UR12, c[0x0][0x390] ;  /* 0x00007200ff0c77ac */ /* 0x000ea20008000a00 */
[----:B0-----:R-:W-:-:S04]  /*0710*/  UIADD3 UR4, UP0, UPT, UR14, UR4, URZ ;  /* 0x000000040e047290 */ /* 0x001fc8000ff1e0ff */
[----:B------:R-:W-:Y:S02]  /*0720*/  UIADD3.X UR5, UPT, UPT, UR15, UR5, URZ, UP0, !UPT ;  /* 0x000000050f057290 */ /* 0x000fe400087fe4ff */
[----:B------:R-:W-:Y:S01]  /*0730*/  UIADD3 UR4, UP0, UPT, URZ, -UR4, URZ ;  /* 0x80000004ff047290 */ /* 0x000fe2000ff1e0ff */
[----:B-1----:R-:W-:-:S03]  /*0740*/  IMAD R5, R5, R6, RZ ;  /* 0x0000000605057224 */ /* 0x002fc600078e02ff */
[----:B------:R-:W-:Y:S01]  /*0750*/  UIADD3.X UR5, UPT, UPT, URZ, ~UR5, URZ, UP0, !UPT ;  /* 0x80000005ff057290 */ /* 0x000fe200087fe4ff */
[----:B------:R-:W-:-:S05]  /*0760*/  IMAD R7, R4, R7, R5 ;  /* 0x0000000704077224 */ /* 0x000fca00078e0205 */
[----:B------:R-:W-:-:S04]  /*0770*/  IMAD.WIDE.U32 R4, R4, R6, UR4 ;  /* 0x0000000404047e25 */ /* 0x000fc8000f8e0006 */
[----:B------:R-:W-:Y:S01]  /*0780*/  IMAD.IADD R6, R5, 0x1, R7 ;  /* 0x0000000105067824 */ /* 0x000fe200078e0207 */
[----:B--2---:R-:W-:-:S04]  /*0790*/  IADD3 R2, P0, P1, R4, UR12, R2 ;  /* 0x0000000c04027c10 */ /* 0x004fc8000f91e002 */
[----:B------:R-:W-:-:S05]  /*07a0*/  IADD3.X R3, PT, PT, R6, UR13, R3, P0, P1 ;  /* 0x0000000d06037c10 */ /* 0x000fca00087e2403 */
[----:B------:R-:W-:Y:S01]  /*07b0*/  STG.E.U8 desc[UR10][R2.64], R0 ;  /* 0x0000000002007986 */ /* 0x000fe2000c10110a */
[----:B------:R-:W-:Y:S05]  /*07c0*/  EXIT ;  /* 0x000000000000794d */ /* 0x000fea0003800000 */
.L_x_15:
        /* <DEDUP_REMOVED lines=9> */
[----:B------:R-:W-:-:S05]  /*0860*/  IMAD.WIDE.U32 R4, R4, R6, UR4 ;  /* 0x0000000404047e25 */ /* 0x000fca000f8e0006 */
[----:B------:R-:W-:Y:S02]  /*0870*/  IADD3 R6, PT, PT, R5, R7, RZ ;  /* 0x0000000705067210 */ /* 0x000fe40007ffe0ff */
[----:B--2---:R-:W-:-:S04]  /*0880*/  IADD3 R2, P0, P1, R4, UR12, R2 ;  /* 0x0000000c04027c10 */ /* 0x004fc8000f91e002 */
[----:B------:R-:W-:-:S05]  /*0890*/  IADD3.X R3, PT, PT, R6, UR13, R3, P0, P1 ;  /* 0x0000000d06037c10 */ /* 0x000fca00087e2403 */
[----:B------:R-:W-:Y:S01]  /*08a0*/  STG.E.U8 desc[UR10][R2.64], R0 ;  /* 0x0000000002007986 */ /* 0x000fe2000c10110a */
[----:B------:R-:W-:Y:S05]  /*08b0*/  EXIT ;  /* 0x000000000000794d */ /* 0x000fea0003800000 */
        .weak           $__internal_2_$__cuda_sm20_div_u64
        .type           $__internal_2_$__cuda_sm20_div_u64,@function
        .size           $__internal_2_$__cuda_sm20_div_u64,($__internal_3_$__cuda_sm20_rem_u64 - $__internal_2_$__cuda_sm20_div_u64)
$__internal_2_$__cuda_sm20_div_u64:
        /* <DEDUP_REMOVED lines=16> */
[----:B------:R-:W-:-:S04]  /*09c0*/  IADD3 R9, P2, PT, R15, R8, RZ ;  /* 0x000000080f097210 */ /* 0x000fc80007f5e0ff */
[----:B------:R-:W-:Y:S01]  /*09d0*/  IADD3.X R5, PT, PT, R5, R7, RZ, P0, !PT ;  /* 0x0000000705057210 */ /* 0x000fe200007fe4ff */
[----:B------:R-:W-:-:S03]  /*09e0*/  IMAD.WIDE.U32 R6, R9, UR6, RZ ;  /* 0x0000000609067c25 */ /* 0x000fc6000f8e00ff */
[----:B------:R-:W-:Y:S01]  /*09f0*/  IADD3.X R5, PT, PT, RZ, RZ, R5, P2, P1 ;  /* 0x000000ffff057210 */ /* 0x000fe200017e2405 */
[----:B------:R-:W-:Y:S01]  /*0a00*/  IMAD R8, R9, UR5, R7 ;  /* 0x0000000509087c24 */ /* 0x000fe2000f8e0207 */
[----:B------:R-:W-:-:S03]  /*0a10*/  IADD3 R7, P0, PT, RZ, -R6, RZ ;  /* 0x80000006ff077210 */ /* 0x000fc60007f1e0ff */
[----:B------:R-:W-:Y:S02]  /*0a20*/  IMAD R6, R5, UR6, R8 ;  /* 0x0000000605067c24 */ /* 0x000fe4000f8e0208 */
[----:B------:R-:W-:-:S04]  /*0a30*/  IMAD.HI.U32 R8, R9, R7, RZ ;  /* 0x0000000709087227 */ /* 0x000fc800078e00ff */
[----:B------:R-:W-:-:S04]  /*0a40*/  IMAD.X R6, RZ, RZ, ~R6, P0 ;  /* 0x000000ffff067224 */ /* 0x000fc800000e0e06 */
[----:B------:R-:W-:-:S04]  /*0a50*/  IMAD.WIDE.U32 R8, P0, R9, R6, R8 ;  /* 0x0000000609087225 */ /* 0x000fc80007800008 */
[C---:B------:R-:W-:Y:S02]  /*0a60*/  IMAD R10, R5.reuse, R6, RZ ;  /* 0x00000006050a7224 */ /* 0x040fe400078e02ff */
[----:B------:R-:W-:-:S04]  /*0a70*/  IMAD.HI.U32 R9, P1, R5, R7, R8 ;  /* 0x0000000705097227 */ /* 0x000fc80007820008 */
[----:B------:R-:W-:Y:S01]  /*0a80*/  IMAD.HI.U32 R6, R5, R6, RZ ;  /* 0x0000000605067227 */ /* 0x000fe200078e00ff */
[----:B------:R-:W-:-:S03]  /*0a90*/  IADD3 R9, P2, PT, R10, R9, RZ ;  /* 0x000000090a097210 */ /* 0x000fc60007f5e0ff */
[----:B------:R-:W-:Y:S01]  /*0aa0*/  IMAD.MOV.U32 R7, RZ, RZ, RZ ;  /* 0x000000ffff077224 */ /* 0x000fe200078e00ff */
[----:B------:R-:W-:Y:S01]  /*0ab0*/  IADD3.X R5, PT, PT, R6, R5, RZ, P0, !PT ;  /* 0x0000000506057210 */ /* 0x000fe200007fe4ff */
[----:B------:R-:W-:-:S03]  /*0ac0*/  IMAD.HI.U32 R6, R9, R2, RZ ;  /* 0x0000000209067227 */ /* 0x000fc600078e00ff */
[----:B------:R-:W-:Y:S01]  /*0ad0*/  IADD3.X R5, PT, PT, RZ, RZ, R5, P2, P1 ;  /* 0x000000ffff057210 */ /* 0x000fe200017e2405 */
        /* <DEDUP_REMOVED lines=33> */
[----:B------:R-:W-:Y:S06]  /*0cf0*/  RET.REL.NODEC R4 `(shred_kernel) ;  /* 0xfffffff004c07950 */ /* 0x000fec0003c3ffff */
        .weak           $__internal_3_$__cuda_sm20_rem_u64
        .type           $__internal_3_$__cuda_sm20_rem_u64,@function
        .size           $__internal_3_$__cuda_sm20_rem_u64,(.L_x_20 - $__internal_3_$__cuda_sm20_rem_u64)
$__internal_3_$__cuda_sm20_rem_u64:
        /* <DEDUP_REMOVED lines=64> */
[----:B------:R-:W-:Y:S06]  /*1100*/  RET.REL.NODEC R2 `(shred_kernel) ;  /* 0xffffffec02bc7950 */ /* 0x000fec0003c3ffff */
.L_x_16:
        /* <DEDUP_REMOVED lines=15> */
.L_x_20:


//--------------------- .nv.shared.reserved.0     --------------------------
	.section	.nv.shared.reserved.0,"aw",@nobits
	.weak		__nv_reservedSMEM_offset_0_alias
	.size		__nv_reservedSMEM_offset_0_alias, 0, 64
	.other		__nv_reservedSMEM_offset_0_alias,@"STO_CUDA_RESERVED_SHARED STV_DEFAULT"
__nv_reservedSMEM_offset_0_alias:
	.zero		0
	.zero		64


//--------------------- .nv.constant0.unshred_kernel --------------------------
	.section	.nv.constant0.unshred_kernel,"a",@progbits
	.sectionflags	@""
	.align	4
.nv.constant0.unshred_kernel:
	.zero		968


//--------------------- .nv.constant0.shred_kernel --------------------------
	.section	.nv.constant0.shred_kernel,"a",@progbits
	.sectionflags	@""
	.align	4
.nv.constant0.shred_kernel:
	.zero		992


//--------------------- SYMBOLS --------------------------

	.type		.nv.reservedSmem.offset0,@object
	.size		.nv.reservedSmem.offset0,0x4
